//
// Generated by NVIDIA NVVM Compiler
//
// Compiler Build ID: CL-36424714
// Cuda compilation tools, release 13.0, V13.0.88
// Based on NVVM 20.0.0
//

.version 9.0
.target sm_100
.address_size 64

	// .globl	_Z20convertDoubleToFloatPKdPfi
.extern .shared .align 16 .b8 sdata[];

.visible .entry _Z20convertDoubleToFloatPKdPfi(
	.param .u64 .ptr .align 1 _Z20convertDoubleToFloatPKdPfi_param_0,
	.param .u64 .ptr .align 1 _Z20convertDoubleToFloatPKdPfi_param_1,
	.param .u32 _Z20convertDoubleToFloatPKdPfi_param_2
)
{
	.reg .pred 	%p<2>;
	.reg .b32 	%r<6>;
	.reg .b32 	%f<2>;
	.reg .b64 	%rd<9>;
	.reg .b64 	%fd<2>;

	ld.param.u64 	%rd1, [_Z20convertDoubleToFloatPKdPfi_param_0];
	ld.param.u64 	%rd2, [_Z20convertDoubleToFloatPKdPfi_param_1];
	ld.param.u32 	%r2, [_Z20convertDoubleToFloatPKdPfi_param_2];
	mov.u32 	%r3, %ctaid.x;
	mov.u32 	%r4, %ntid.x;
	mov.u32 	%r5, %tid.x;
	mad.lo.s32 	%r1, %r3, %r4, %r5;
	setp.ge.s32 	%p1, %r1, %r2;
	@%p1 bra 	$L__BB0_2;
	cvta.to.global.u64 	%rd3, %rd1;
	cvta.to.global.u64 	%rd4, %rd2;
	mul.wide.s32 	%rd5, %r1, 8;
	add.s64 	%rd6, %rd3, %rd5;
	ld.global.nc.f64 	%fd1, [%rd6];
	cvt.rn.f32.f64 	%f1, %fd1;
	mul.wide.s32 	%rd7, %r1, 4;
	add.s64 	%rd8, %rd4, %rd7;
	st.global.f32 	[%rd8], %f1;
$L__BB0_2:
	ret;

}
	// .globl	_Z15extractDiagonalPKdPdii
.visible .entry _Z15extractDiagonalPKdPdii(
	.param .u64 .ptr .align 1 _Z15extractDiagonalPKdPdii_param_0,
	.param .u64 .ptr .align 1 _Z15extractDiagonalPKdPdii_param_1,
	.param .u32 _Z15extractDiagonalPKdPdii_param_2,
	.param .u32 _Z15extractDiagonalPKdPdii_param_3
)
{
	.reg .pred 	%p<3>;
	.reg .b32 	%r<13>;
	.reg .b64 	%rd<9>;
	.reg .b64 	%fd<2>;

	ld.param.u64 	%rd3, [_Z15extractDiagonalPKdPdii_param_0];
	ld.param.u64 	%rd4, [_Z15extractDiagonalPKdPdii_param_1];
	ld.param.u32 	%r6, [_Z15extractDiagonalPKdPdii_param_2];
	ld.param.u32 	%r7, [_Z15extractDiagonalPKdPdii_param_3];
	mov.u32 	%r8, %ctaid.x;
	mov.u32 	%r1, %ntid.x;
	mov.u32 	%r9, %tid.x;
	mad.lo.s32 	%r12, %r8, %r1, %r9;
	setp.ge.s32 	%p1, %r12, %r6;
	@%p1 bra 	$L__BB1_3;
	mov.u32 	%r10, %nctaid.x;
	mul.lo.s32 	%r3, %r1, %r10;
	cvta.to.global.u64 	%rd1, %rd3;
	cvta.to.global.u64 	%rd2, %rd4;
$L__BB1_2:
	mad.lo.s32 	%r11, %r12, %r7, %r12;
	mul.wide.s32 	%rd5, %r11, 8;
	add.s64 	%rd6, %rd1, %rd5;
	ld.global.nc.f64 	%fd1, [%rd6];
	mul.wide.s32 	%rd7, %r12, 8;
	add.s64 	%rd8, %rd2, %rd7;
	st.global.f64 	[%rd8], %fd1;
	add.s32 	%r12, %r12, %r3;
	setp.lt.s32 	%p2, %r12, %r6;
	@%p2 bra 	$L__BB1_2;
$L__BB1_3:
	ret;

}
	// .globl	_Z15normalizeMatrixPdPKdii
.visible .entry _Z15normalizeMatrixPdPKdii(
	.param .u64 .ptr .align 1 _Z15normalizeMatrixPdPKdii_param_0,
	.param .u64 .ptr .align 1 _Z15normalizeMatrixPdPKdii_param_1,
	.param .u32 _Z15normalizeMatrixPdPKdii_param_2,
	.param .u32 _Z15normalizeMatrixPdPKdii_param_3
)
{
	.reg .pred 	%p<5>;
	.reg .b32 	%r<15>;
	.reg .b64 	%rd<9>;
	.reg .b64 	%fd<4>;

	ld.param.u64 	%rd3, [_Z15normalizeMatrixPdPKdii_param_0];
	ld.param.u64 	%rd4, [_Z15normalizeMatrixPdPKdii_param_1];
	ld.param.u32 	%r10, [_Z15normalizeMatrixPdPKdii_param_2];
	ld.param.u32 	%r11, [_Z15normalizeMatrixPdPKdii_param_3];
	mov.u32 	%r13, %ctaid.x;
	setp.ge.s32 	%p1, %r13, %r10;
	@%p1 bra 	$L__BB2_6;
	mov.u32 	%r2, %tid.x;
	mov.u32 	%r3, %ntid.x;
	mov.u32 	%r4, %nctaid.x;
	cvta.to.global.u64 	%rd1, %rd3;
	cvta.to.global.u64 	%rd2, %rd4;
$L__BB2_2:
	setp.ge.u32 	%p2, %r2, %r10;
	@%p2 bra 	$L__BB2_5;
	mul.lo.s32 	%r6, %r13, %r11;
	mul.wide.s32 	%rd5, %r13, 8;
	add.s64 	%rd6, %rd2, %rd5;
	ld.global.nc.f64 	%fd1, [%rd6];
	mov.u32 	%r14, %r2;
$L__BB2_4:
	add.s32 	%r12, %r14, %r6;
	mul.wide.s32 	%rd7, %r12, 8;
	add.s64 	%rd8, %rd1, %rd7;
	ld.global.f64 	%fd2, [%rd8];
	div.rn.f64 	%fd3, %fd2, %fd1;
	st.global.f64 	[%rd8], %fd3;
	add.s32 	%r14, %r14, %r3;
	setp.lt.s32 	%p3, %r14, %r10;
	@%p3 bra 	$L__BB2_4;
$L__BB2_5:
	add.s32 	%r13, %r13, %r4;
	setp.lt.s32 	%p4, %r13, %r10;
	@%p4 bra 	$L__BB2_2;
$L__BB2_6:
	ret;

}
	// .globl	_Z16infNormVecKernelPKdPdi
.visible .entry _Z16infNormVecKernelPKdPdi(
	.param .u64 .ptr .align 1 _Z16infNormVecKernelPKdPdi_param_0,
	.param .u64 .ptr .align 1 _Z16infNormVecKernelPKdPdi_param_1,
	.param .u32 _Z16infNormVecKernelPKdPdi_param_2
)
{
	.reg .pred 	%p<7>;
	.reg .b32 	%r<19>;
	.reg .b64 	%rd<9>;
	.reg .b64 	%fd<14>;

	ld.param.u64 	%rd2, [_Z16infNormVecKernelPKdPdi_param_0];
	ld.param.u64 	%rd3, [_Z16infNormVecKernelPKdPdi_param_1];
	ld.param.u32 	%r11, [_Z16infNormVecKernelPKdPdi_param_2];
	mov.u32 	%r1, %tid.x;
	mov.u32 	%r2, %ctaid.x;
	mov.u32 	%r18, %ntid.x;
	mad.lo.s32 	%r17, %r2, %r18, %r1;
	setp.ge.s32 	%p1, %r17, %r11;
	mov.f64 	%fd13, 0d0000000000000000;
	@%p1 bra 	$L__BB3_3;
	mov.u32 	%r12, %nctaid.x;
	mul.lo.s32 	%r5, %r18, %r12;
	cvta.to.global.u64 	%rd1, %rd2;
	mov.f64 	%fd13, 0d0000000000000000;
$L__BB3_2:
	mul.wide.s32 	%rd4, %r17, 8;
	add.s64 	%rd5, %rd1, %rd4;
	ld.global.nc.f64 	%fd6, [%rd5];
	abs.f64 	%fd7, %fd6;
	max.f64 	%fd13, %fd13, %fd7;
	add.s32 	%r17, %r17, %r5;
	setp.lt.s32 	%p2, %r17, %r11;
	@%p2 bra 	$L__BB3_2;
$L__BB3_3:
	shl.b32 	%r13, %r1, 3;
	mov.u32 	%r14, sdata;
	add.s32 	%r8, %r14, %r13;
	st.shared.f64 	[%r8], %fd13;
	bar.sync 	0;
	setp.lt.u32 	%p3, %r18, 2;
	@%p3 bra 	$L__BB3_7;
$L__BB3_4:
	shr.u32 	%r10, %r18, 1;
	setp.ge.u32 	%p4, %r1, %r10;
	@%p4 bra 	$L__BB3_6;
	ld.shared.f64 	%fd8, [%r8];
	shl.b32 	%r15, %r10, 3;
	add.s32 	%r16, %r8, %r15;
	ld.shared.f64 	%fd9, [%r16];
	max.f64 	%fd10, %fd8, %fd9;
	st.shared.f64 	[%r8], %fd10;
$L__BB3_6:
	bar.sync 	0;
	setp.gt.u32 	%p5, %r18, 3;
	mov.u32 	%r18, %r10;
	@%p5 bra 	$L__BB3_4;
$L__BB3_7:
	setp.ne.s32 	%p6, %r1, 0;
	@%p6 bra 	$L__BB3_9;
	ld.shared.f64 	%fd11, [sdata];
	cvta.to.global.u64 	%rd6, %rd3;
	mul.wide.u32 	%rd7, %r2, 8;
	add.s64 	%rd8, %rd6, %rd7;
	st.global.f64 	[%rd8], %fd11;
$L__BB3_9:
	ret;

}
	// .globl	_Z9diag_scalPKdPdS0_i
.visible .entry _Z9diag_scalPKdPdS0_i(
	.param .u64 .ptr .align 1 _Z9diag_scalPKdPdS0_i_param_0,
	.param .u64 .ptr .align 1 _Z9diag_scalPKdPdS0_i_param_1,
	.param .u64 .ptr .align 1 _Z9diag_scalPKdPdS0_i_param_2,
	.param .u32 _Z9diag_scalPKdPdS0_i_param_3
)
{
	.reg .pred 	%p<2>;
	.reg .b32 	%r<6>;
	.reg .b64 	%rd<11>;
	.reg .b64 	%fd<4>;

	ld.param.u64 	%rd1, [_Z9diag_scalPKdPdS0_i_param_0];
	ld.param.u64 	%rd2, [_Z9diag_scalPKdPdS0_i_param_1];
	ld.param.u64 	%rd3, [_Z9diag_scalPKdPdS0_i_param_2];
	ld.param.u32 	%r2, [_Z9diag_scalPKdPdS0_i_param_3];
	mov.u32 	%r3, %ctaid.x;
	mov.u32 	%r4, %ntid.x;
	mov.u32 	%r5, %tid.x;
	mad.lo.s32 	%r1, %r3, %r4, %r5;
	setp.ge.s32 	%p1, %r1, %r2;
	@%p1 bra 	$L__BB4_2;
	cvta.to.global.u64 	%rd4, %rd1;
	cvta.to.global.u64 	%rd5, %rd3;
	cvta.to.global.u64 	%rd6, %rd2;
	mul.wide.s32 	%rd7, %r1, 8;
	add.s64 	%rd8, %rd4, %rd7;
	ld.global.f64 	%fd1, [%rd8];
	add.s64 	%rd9, %rd5, %rd7;
	ld.global.f64 	%fd2, [%rd9];
	mul.f64 	%fd3, %fd1, %fd2;
	add.s64 	%rd10, %rd6, %rd7;
	st.global.f64 	[%rd10], %fd3;
$L__BB4_2:
	ret;

}
	// .globl	_Z7permutePKdPKiPdi
.visible .entry _Z7permutePKdPKiPdi(
	.param .u64 .ptr .align 1 _Z7permutePKdPKiPdi_param_0,
	.param .u64 .ptr .align 1 _Z7permutePKdPKiPdi_param_1,
	.param .u64 .ptr .align 1 _Z7permutePKdPKiPdi_param_2,
	.param .u32 _Z7permutePKdPKiPdi_param_3
)
{
	.reg .pred 	%p<2>;
	.reg .b32 	%r<7>;
	.reg .b64 	%rd<13>;
	.reg .b64 	%fd<2>;

	ld.param.u64 	%rd1, [_Z7permutePKdPKiPdi_param_0];
	ld.param.u64 	%rd2, [_Z7permutePKdPKiPdi_param_1];
	ld.param.u64 	%rd3, [_Z7permutePKdPKiPdi_param_2];
	ld.param.u32 	%r2, [_Z7permutePKdPKiPdi_param_3];
	mov.u32 	%r3, %ctaid.x;
	mov.u32 	%r4, %ntid.x;
	mov.u32 	%r5, %tid.x;
	mad.lo.s32 	%r1, %r3, %r4, %r5;
	setp.ge.s32 	%p1, %r1, %r2;
	@%p1 bra 	$L__BB5_2;
	cvta.to.global.u64 	%rd4, %rd2;
	cvta.to.global.u64 	%rd5, %rd1;
	cvta.to.global.u64 	%rd6, %rd3;
	mul.wide.s32 	%rd7, %r1, 4;
	add.s64 	%rd8, %rd4, %rd7;
	ld.global.u32 	%r6, [%rd8];
	mul.wide.s32 	%rd9, %r6, 8;
	add.s64 	%rd10, %rd5, %rd9;
	ld.global.f64 	%fd1, [%rd10];
	mul.wide.s32 	%rd11, %r1, 8;
	add.s64 	%rd12, %rd6, %rd11;
	st.global.f64 	[%rd12], %fd1;
$L__BB5_2:
	ret;

}


// ===== COMPILED SASS (sm_100) =====

	.target	sm_100

	.elftype	@"ET_EXEC"


//--------------------- .note.nv.tkinfo           --------------------------
	.section	.note.nv.tkinfo,"",@"SHT_NOTE"
	.sectionflags	@"SHF_NOTE_NV_TKINFO"
	.tkinfo
        /*0018*/ 	.word	0x00000002
        /*0030*/ 	.string	""
        /*0030*/ 	.string	"ptxas"
        /*0030*/ 	.string	"Cuda compilation tools, release 13.0, V13.0.88"
        /*0030*/ 	.string	"Build cuda_13.0.r13.0/compiler.36424714_0"
        /*0030*/ 	.string	"-arch sm_100 -m 64 "



//--------------------- .note.nv.cuinfo           --------------------------
	.section	.note.nv.cuinfo,"",@"SHT_NOTE"
	.sectionflags	@"SHF_NOTE_NV_CUINFO"
        /*0018*/ 	.short	0x0002
        /*001a*/ 	.short	0x0064
        /*001c*/ 	.short	0x0082
	.zero		2


//--------------------- .nv.info                  --------------------------
	.section	.nv.info,"",@"SHT_CUDA_INFO"
	.align	4


	//----- nvinfo : EIATTR_REGCOUNT
	.align		4
        /*0000*/ 	.byte	0x04, 0x2f
        /*0002*/ 	.short	(.L_1 - .L_0)
	.align		4
.L_0:
        /*0004*/ 	.word	index@(_Z20convertDoubleToFloatPKdPfi)
        /*0008*/ 	.word	0x0000000c


	//----- nvinfo : EIATTR_FRAME_SIZE
	.align		4
.L_1:
        /*000c*/ 	.byte	0x04, 0x11
        /*000e*/ 	.short	(.L_3 - .L_2)
	.align		4
.L_2:
        /*0010*/ 	.word	index@(_Z20convertDoubleToFloatPKdPfi)
        /*0014*/ 	.word	0x00000000


	//----- nvinfo : EIATTR_REGCOUNT
	.align		4
.L_3:
        /*0018*/ 	.byte	0x04, 0x2f
        /*001a*/ 	.short	(.L_5 - .L_4)
	.align		4
.L_4:
        /*001c*/ 	.word	index@(_Z15extractDiagonalPKdPdii)
        /*0020*/ 	.word	0x0000000e


	//----- nvinfo : EIATTR_FRAME_SIZE
	.align		4
.L_5:
        /*0024*/ 	.byte	0x04, 0x11
        /*0026*/ 	.short	(.L_7 - .L_6)
	.align		4
.L_6:
        /*0028*/ 	.word	index@(_Z15extractDiagonalPKdPdii)
        /*002c*/ 	.word	0x00000000


	//----- nvinfo : EIATTR_REGCOUNT
	.align		4
.L_7:
        /*0030*/ 	.byte	0x04, 0x2f
        /*0032*/ 	.short	(.L_9 - .L_8)
	.align		4
.L_8:
        /*0034*/ 	.word	index@(_Z15normalizeMatrixPdPKdii)
        /*0038*/ 	.word	0x0000001e


	//----- nvinfo : EIATTR_FRAME_SIZE
	.align		4
.L_9:
        /*003c*/ 	.byte	0x04, 0x11
        /*003e*/ 	.short	(.L_11 - .L_10)
	.align		4
.L_10:
        /*0040*/ 	.word	index@($__internal_0_$__cuda_sm20_div_rn_f64_full)
        /*0044*/ 	.word	0x00000000


	//----- nvinfo : EIATTR_FRAME_SIZE
	.align		4
.L_11:
        /*0048*/ 	.byte	0x04, 0x11
        /*004a*/ 	.short	(.L_13 - .L_12)
	.align		4
.L_12:
        /*004c*/ 	.word	index@(_Z15normalizeMatrixPdPKdii)
        /*0050*/ 	.word	0x00000000


	//----- nvinfo : EIATTR_REGCOUNT
	.align		4
.L_13:
        /*0054*/ 	.byte	0x04, 0x2f
        /*0056*/ 	.short	(.L_15 - .L_14)
	.align		4
.L_14:
        /*0058*/ 	.word	index@(_Z16infNormVecKernelPKdPdi)
        /*005c*/ 	.word	0x00000012


	//----- nvinfo : EIATTR_FRAME_SIZE
	.align		4
.L_15:
        /*0060*/ 	.byte	0x04, 0x11
        /*0062*/ 	.short	(.L_17 - .L_16)
	.align		4
.L_16:
        /*0064*/ 	.word	index@(_Z16infNormVecKernelPKdPdi)
        /*0068*/ 	.word	0x00000000


	//----- nvinfo : EIATTR_REGCOUNT
	.align		4
.L_17:
        /*006c*/ 	.byte	0x04, 0x2f
        /*006e*/ 	.short	(.L_19 - .L_18)
	.align		4
.L_18:
        /*0070*/ 	.word	index@(_Z9diag_scalPKdPdS0_i)
        /*0074*/ 	.word	0x0000000e


	//----- nvinfo : EIATTR_FRAME_SIZE
	.align		4
.L_19:
        /*0078*/ 	.byte	0x04, 0x11
        /*007a*/ 	.short	(.L_21 - .L_20)
	.align		4
.L_20:
        /*007c*/ 	.word	index@(_Z9diag_scalPKdPdS0_i)
        /*0080*/ 	.word	0x00000000


	//----- nvinfo : EIATTR_REGCOUNT
	.align		4
.L_21:
        /*0084*/ 	.byte	0x04, 0x2f
        /*0086*/ 	.short	(.L_23 - .L_22)
	.align		4
.L_22:
        /*0088*/ 	.word	index@(_Z7permutePKdPKiPdi)
        /*008c*/ 	.word	0x0000000c


	//----- nvinfo : EIATTR_FRAME_SIZE
	.align		4
.L_23:
        /*0090*/ 	.byte	0x04, 0x11
        /*0092*/ 	.short	(.L_25 - .L_24)
	.align		4
.L_24:
        /*0094*/ 	.word	index@(_Z7permutePKdPKiPdi)
        /*0098*/ 	.word	0x00000000


	//----- nvinfo : EIATTR_MIN_STACK_SIZE
	.align		4
.L_25:
        /*009c*/ 	.byte	0x04, 0x12
        /*009e*/ 	.short	(.L_27 - .L_26)
	.align		4
.L_26:
        /*00a0*/ 	.word	index@(_Z7permutePKdPKiPdi)
        /*00a4*/ 	.word	0x00000000


	//----- nvinfo : EIATTR_MIN_STACK_SIZE
	.align		4
.L_27:
        /*00a8*/ 	.byte	0x04, 0x12
        /*00aa*/ 	.short	(.L_29 - .L_28)
	.align		4
.L_28:
        /*00ac*/ 	.word	index@(_Z9diag_scalPKdPdS0_i)
        /*00b0*/ 	.word	0x00000000


	//----- nvinfo : EIATTR_MIN_STACK_SIZE
	.align		4
.L_29:
        /*00b4*/ 	.byte	0x04, 0x12
        /*00b6*/ 	.short	(.L_31 - .L_30)
	.align		4
.L_30:
        /*00b8*/ 	.word	index@(_Z16infNormVecKernelPKdPdi)
        /*00bc*/ 	.word	0x00000000


	//----- nvinfo : EIATTR_MIN_STACK_SIZE
	.align		4
.L_31:
        /*00c0*/ 	.byte	0x04, 0x12
        /*00c2*/ 	.short	(.L_33 - .L_32)
	.align		4
.L_32:
        /*00c4*/ 	.word	index@(_Z15normalizeMatrixPdPKdii)
        /*00c8*/ 	.word	0x00000000


	//----- nvinfo : EIATTR_MIN_STACK_SIZE
	.align		4
.L_33:
        /*00cc*/ 	.byte	0x04, 0x12
        /*00ce*/ 	.short	(.L_35 - .L_34)
	.align		4
.L_34:
        /*00d0*/ 	.word	index@(_Z15extractDiagonalPKdPdii)
        /*00d4*/ 	.word	0x00000000


	//----- nvinfo : EIATTR_MIN_STACK_SIZE
	.align		4
.L_35:
        /*00d8*/ 	.byte	0x04, 0x12
        /*00da*/ 	.short	(.L_37 - .L_36)
	.align		4
.L_36:
        /*00dc*/ 	.word	index@(_Z20convertDoubleToFloatPKdPfi)
        /*00e0*/ 	.word	0x00000000
.L_37:


//--------------------- .nv.compat                --------------------------
	.section	.nv.compat,"",@"SHT_CUDA_COMPAT_INFO"
	.align	4
        /*0000*/ 	.byte	0x02, 0x09, 0x00, 0x00, 0x02, 0x02, 0x01, 0x00, 0x02, 0x05, 0x05, 0x00, 0x03, 0x07, 0x01, 0x01
        /*0010*/ 	.byte	0x02, 0x03, 0x00, 0x00, 0x02, 0x06, 0x01, 0x00, 0x04, 0x0b, 0x08, 0x00, 0x01, 0x00, 0x00, 0x00
        /*0020*/ 	.byte	0x00, 0x00, 0x00, 0x00


//--------------------- .nv.info._Z7permutePKdPKiPdi --------------------------
	.section	.nv.info._Z7permutePKdPKiPdi,"",@"SHT_CUDA_INFO"
	.sectionflags	@""
	.align	4


	//----- nvinfo : EIATTR_CUDA_API_VERSION
	.align		4
        /*0000*/ 	.byte	0x04, 0x37
        /*0002*/ 	.short	(.L_39 - .L_38)
.L_38:
        /*0004*/ 	.word	0x00000082


	//----- nvinfo : EIATTR_KPARAM_INFO
	.align		4
.L_39:
        /*0008*/ 	.byte	0x04, 0x17
        /*000a*/ 	.short	(.L_41 - .L_40)
.L_40:
        /*000c*/ 	.word	0x00000000
        /*0010*/ 	.short	0x0003
        /*0012*/ 	.short	0x0018
        /*0014*/ 	.byte	0x00, 0xf0, 0x11, 0x00


	//----- nvinfo : EIATTR_KPARAM_INFO
	.align		4
.L_41:
        /*0018*/ 	.byte	0x04, 0x17
        /*001a*/ 	.short	(.L_43 - .L_42)
.L_42:
        /*001c*/ 	.word	0x00000000
        /*0020*/ 	.short	0x0002
        /*0022*/ 	.short	0x0010
        /*0024*/ 	.byte	0x00, 0xf5, 0x21, 0x00


	//----- nvinfo : EIATTR_KPARAM_INFO
	.align		4
.L_43:
        /*0028*/ 	.byte	0x04, 0x17
        /*002a*/ 	.short	(.L_45 - .L_44)
.L_44:
        /*002c*/ 	.word	0x00000000
        /*0030*/ 	.short	0x0001
        /*0032*/ 	.short	0x0008
        /*0034*/ 	.byte	0x00, 0xf5, 0x21, 0x00


	//----- nvinfo : EIATTR_KPARAM_INFO
	.align		4
.L_45:
        /*0038*/ 	.byte	0x04, 0x17
        /*003a*/ 	.short	(.L_47 - .L_46)
.L_46:
        /*003c*/ 	.word	0x00000000
        /*0040*/ 	.short	0x0000
        /*0042*/ 	.short	0x0000
        /*0044*/ 	.byte	0x00, 0xf5, 0x21, 0x00


	//----- nvinfo : EIATTR_SPARSE_MMA_MASK
	.align		4
.L_47:
        /*0048*/ 	.byte	0x03, 0x50
        /*004a*/ 	.short	0x0000


	//----- nvinfo : EIATTR_MAXREG_COUNT
	.align		4
        /*004c*/ 	.byte	0x03, 0x1b
        /*004e*/ 	.short	0x00ff


	//----- nvinfo : EIATTR_MERCURY_ISA_VERSION
	.align		4
        /*0050*/ 	.byte	0x03, 0x5f
        /*0052*/ 	.short	0x0101


	//----- nvinfo : EIATTR_VRC_CTA_INIT_COUNT
	.align		4
        /*0054*/ 	.byte	0x02, 0x4a
	.zero		1
	.zero		1


	//----- nvinfo : EIATTR_EXIT_INSTR_OFFSETS
	.align		4
        /*0058*/ 	.byte	0x04, 0x1c
        /*005a*/ 	.short	(.L_49 - .L_48)


	//   ....[0]....
.L_48:
        /*005c*/ 	.word	0x00000070


	//   ....[1]....
        /*0060*/ 	.word	0x00000120


	//----- nvinfo : EIATTR_CBANK_PARAM_SIZE
	.align		4
.L_49:
        /*0064*/ 	.byte	0x03, 0x19
        /*0066*/ 	.short	0x001c


	//----- nvinfo : EIATTR_PARAM_CBANK
	.align		4
        /*0068*/ 	.byte	0x04, 0x0a
        /*006a*/ 	.short	(.L_51 - .L_50)
	.align		4
.L_50:
        /*006c*/ 	.word	index@(.nv.constant0._Z7permutePKdPKiPdi)
        /*0070*/ 	.short	0x0380
        /*0072*/ 	.short	0x001c


	//----- nvinfo : EIATTR_SW_WAR
	.align		4
.L_51:
        /*0074*/ 	.byte	0x04, 0x36
        /*0076*/ 	.short	(.L_53 - .L_52)
.L_52:
        /*0078*/ 	.word	0x00000008
.L_53:


//--------------------- .nv.info._Z9diag_scalPKdPdS0_i --------------------------
	.section	.nv.info._Z9diag_scalPKdPdS0_i,"",@"SHT_CUDA_INFO"
	.sectionflags	@""
	.align	4


	//----- nvinfo : EIATTR_CUDA_API_VERSION
	.align		4
        /*0000*/ 	.byte	0x04, 0x37
        /*0002*/ 	.short	(.L_55 - .L_54)
.L_54:
        /*0004*/ 	.word	0x00000082


	//----- nvinfo : EIATTR_KPARAM_INFO
	.align		4
.L_55:
        /*0008*/ 	.byte	0x04, 0x17
        /*000a*/ 	.short	(.L_57 - .L_56)
.L_56:
        /*000c*/ 	.word	0x00000000
        /*0010*/ 	.short	0x0003
        /*0012*/ 	.short	0x0018
        /*0014*/ 	.byte	0x00, 0xf0, 0x11, 0x00


	//----- nvinfo : EIATTR_KPARAM_INFO
	.align		4
.L_57:
        /*0018*/ 	.byte	0x04, 0x17
        /*001a*/ 	.short	(.L_59 - .L_58)
.L_58:
        /*001c*/ 	.word	0x00000000
        /*0020*/ 	.short	0x0002
        /*0022*/ 	.short	0x0010
        /*0024*/ 	.byte	0x00, 0xf5, 0x21, 0x00


	//----- nvinfo : EIATTR_KPARAM_INFO
	.align		4
.L_59:
        /*0028*/ 	.byte	0x04, 0x17
        /*002a*/ 	.short	(.L_61 - .L_60)
.L_60:
        /*002c*/ 	.word	0x00000000
        /*0030*/ 	.short	0x0001
        /*0032*/ 	.short	0x0008
        /*0034*/ 	.byte	0x00, 0xf5, 0x21, 0x00


	//----- nvinfo : EIATTR_KPARAM_INFO
	.align		4
.L_61:
        /*0038*/ 	.byte	0x04, 0x17
        /*003a*/ 	.short	(.L_63 - .L_62)
.L_62:
        /*003c*/ 	.word	0x00000000
        /*0040*/ 	.short	0x0000
        /*0042*/ 	.short	0x0000
        /*0044*/ 	.byte	0x00, 0xf5, 0x21, 0x00


	//----- nvinfo : EIATTR_SPARSE_MMA_MASK
	.align		4
.L_63:
        /*0048*/ 	.byte	0x03, 0x50
        /*004a*/ 	.short	0x0000


	//----- nvinfo : EIATTR_MAXREG_COUNT
	.align		4
        /*004c*/ 	.byte	0x03, 0x1b
        /*004e*/ 	.short	0x00ff


	//----- nvinfo : EIATTR_MERCURY_ISA_VERSION
	.align		4
        /*0050*/ 	.byte	0x03, 0x5f
        /*0052*/ 	.short	0x0101


	//----- nvinfo : EIATTR_VRC_CTA_INIT_COUNT
	.align		4
        /*0054*/ 	.byte	0x02, 0x4a
	.zero		1
	.zero		1


	//----- nvinfo : EIATTR_EXIT_INSTR_OFFSETS
	.align		4
        /*0058*/ 	.byte	0x04, 0x1c
        /*005a*/ 	.short	(.L_65 - .L_64)


	//   ....[0]....
.L_64:
        /*005c*/ 	.word	0x00000070


	//   ....[1]....
        /*0060*/ 	.word	0x00000130


	//----- nvinfo : EIATTR_CBANK_PARAM_SIZE
	.align		4
.L_65:
        /*0064*/ 	.byte	0x03, 0x19
        /*0066*/ 	.short	0x001c


	//----- nvinfo : EIATTR_PARAM_CBANK
	.align		4
        /*0068*/ 	.byte	0x04, 0x0a
        /*006a*/ 	.short	(.L_67 - .L_66)
	.align		4
.L_66:
        /*006c*/ 	.word	index@(.nv.constant0._Z9diag_scalPKdPdS0_i)
        /*0070*/ 	.short	0x0380
        /*0072*/ 	.short	0x001c


	//----- nvinfo : EIATTR_SW_WAR
	.align		4
.L_67:
        /*0074*/ 	.byte	0x04, 0x36
        /*0076*/ 	.short	(.L_69 - .L_68)
.L_68:
        /*0078*/ 	.word	0x00000008
.L_69:


//--------------------- .nv.info._Z16infNormVecKernelPKdPdi --------------------------
	.section	.nv.info._Z16infNormVecKernelPKdPdi,"",@"SHT_CUDA_INFO"
	.sectionflags	@""
	.align	4


	//----- nvinfo : EIATTR_CUDA_API_VERSION
	.align		4
        /*0000*/ 	.byte	0x04, 0x37
        /*0002*/ 	.short	(.L_71 - .L_70)
.L_70:
        /*0004*/ 	.word	0x00000082


	//----- nvinfo : EIATTR_KPARAM_INFO
	.align		4
.L_71:
        /*0008*/ 	.byte	0x04, 0x17
        /*000a*/ 	.short	(.L_73 - .L_72)
.L_72:
        /*000c*/ 	.word	0x00000000
        /*0010*/ 	.short	0x0002
        /*0012*/ 	.short	0x0010
        /*0014*/ 	.byte	0x00, 0xf0, 0x11, 0x00


	//----- nvinfo : EIATTR_KPARAM_INFO
	.align		4
.L_73:
        /*0018*/ 	.byte	0x04, 0x17
        /*001a*/ 	.short	(.L_75 - .L_74)
.L_74:
        /*001c*/ 	.word	0x00000000
        /*0020*/ 	.short	0x0001
        /*0022*/ 	.short	0x0008
        /*0024*/ 	.byte	0x00, 0xf5, 0x21, 0x00


	//----- nvinfo : EIATTR_KPARAM_INFO
	.align		4
.L_75:
        /*0028*/ 	.byte	0x04, 0x17
        /*002a*/ 	.short	(.L_77 - .L_76)
.L_76:
        /*002c*/ 	.word	0x00000000
        /*0030*/ 	.short	0x0000
        /*0032*/ 	.short	0x0000
        /*0034*/ 	.byte	0x00, 0xf5, 0x21, 0x00


	//----- nvinfo : EIATTR_SPARSE_MMA_MASK
	.align		4
.L_77:
        /*0038*/ 	.byte	0x03, 0x50
        /*003a*/ 	.short	0x0000


	//----- nvinfo : EIATTR_MAXREG_COUNT
	.align		4
        /*003c*/ 	.byte	0x03, 0x1b
        /*003e*/ 	.short	0x00ff


	//----- nvinfo : EIATTR_NUM_BARRIERS
	.align		4
        /*0040*/ 	.byte	0x02, 0x4c
        /*0042*/ 	.byte	0x01
	.zero		1


	//----- nvinfo : EIATTR_MERCURY_ISA_VERSION
	.align		4
        /*0044*/ 	.byte	0x03, 0x5f
        /*0046*/ 	.short	0x0101


	//----- nvinfo : EIATTR_VRC_CTA_INIT_COUNT
	.align		4
        /*0048*/ 	.byte	0x02, 0x4a
	.zero		1
	.zero		1


	//----- nvinfo : EIATTR_EXIT_INSTR_OFFSETS
	.align		4
        /*004c*/ 	.byte	0x04, 0x1c
        /*004e*/ 	.short	(.L_79 - .L_78)


	//   ....[0]....
.L_78:
        /*0050*/ 	.word	0x000003a0


	//   ....[1]....
        /*0054*/ 	.word	0x00000420


	//----- nvinfo : EIATTR_CRS_STACK_SIZE
	.align		4
.L_79:
        /*0058*/ 	.byte	0x04, 0x1e
        /*005a*/ 	.short	(.L_81 - .L_80)
.L_80:
        /*005c*/ 	.word	0x00000000


	//----- nvinfo : EIATTR_CBANK_PARAM_SIZE
	.align		4
.L_81:
        /*0060*/ 	.byte	0x03, 0x19
        /*0062*/ 	.short	0x0014


	//----- nvinfo : EIATTR_PARAM_CBANK
	.align		4
        /*0064*/ 	.byte	0x04, 0x0a
        /*0066*/ 	.short	(.L_83 - .L_82)
	.align		4
.L_82:
        /*0068*/ 	.word	index@(.nv.constant0._Z16infNormVecKernelPKdPdi)
        /*006c*/ 	.short	0x0380
        /*006e*/ 	.short	0x0014


	//----- nvinfo : EIATTR_SW_WAR
	.align		4
.L_83:
        /*0070*/ 	.byte	0x04, 0x36
        /*0072*/ 	.short	(.L_85 - .L_84)
.L_84:
        /*0074*/ 	.word	0x00000008
.L_85:


//--------------------- .nv.info._Z15normalizeMatrixPdPKdii --------------------------
	.section	.nv.info._Z15normalizeMatrixPdPKdii,"",@"SHT_CUDA_INFO"
	.sectionflags	@""
	.align	4


	//----- nvinfo : EIATTR_CUDA_API_VERSION
	.align		4
        /*0000*/ 	.byte	0x04, 0x37
        /*0002*/ 	.short	(.L_87 - .L_86)
.L_86:
        /*0004*/ 	.word	0x00000082


	//----- nvinfo : EIATTR_KPARAM_INFO
	.align		4
.L_87:
        /*0008*/ 	.byte	0x04, 0x17
        /*000a*/ 	.short	(.L_89 - .L_88)
.L_88:
        /*000c*/ 	.word	0x00000000
        /*0010*/ 	.short	0x0003
        /*0012*/ 	.short	0x0014
        /*0014*/ 	.byte	0x00, 0xf0, 0x11, 0x00


	//----- nvinfo : EIATTR_KPARAM_INFO
	.align		4
.L_89:
        /*0018*/ 	.byte	0x04, 0x17
        /*001a*/ 	.short	(.L_91 - .L_90)
.L_90:
        /*001c*/ 	.word	0x00000000
        /*0020*/ 	.short	0x0002
        /*0022*/ 	.short	0x0010
        /*0024*/ 	.byte	0x00, 0xf0, 0x11, 0x00


	//----- nvinfo : EIATTR_KPARAM_INFO
	.align		4
.L_91:
        /*0028*/ 	.byte	0x04, 0x17
        /*002a*/ 	.short	(.L_93 - .L_92)
.L_92:
        /*002c*/ 	.word	0x00000000
        /*0030*/ 	.short	0x0001
        /*0032*/ 	.short	0x0008
        /*0034*/ 	.byte	0x00, 0xf5, 0x21, 0x00


	//----- nvinfo : EIATTR_KPARAM_INFO
	.align		4
.L_93:
        /*0038*/ 	.byte	0x04, 0x17
        /*003a*/ 	.short	(.L_95 - .L_94)
.L_94:
        /*003c*/ 	.word	0x00000000
        /*0040*/ 	.short	0x0000
        /*0042*/ 	.short	0x0000
        /*0044*/ 	.byte	0x00, 0xf5, 0x21, 0x00


	//----- nvinfo : EIATTR_SPARSE_MMA_MASK
	.align		4
.L_95:
        /*0048*/ 	.byte	0x03, 0x50
        /*004a*/ 	.short	0x0000


	//----- nvinfo : EIATTR_MAXREG_COUNT
	.align		4
        /*004c*/ 	.byte	0x03, 0x1b
        /*004e*/ 	.short	0x00ff


	//----- nvinfo : EIATTR_MERCURY_ISA_VERSION
	.align		4
        /*0050*/ 	.byte	0x03, 0x5f
        /*0052*/ 	.short	0x0101


	//----- nvinfo : EIATTR_VRC_CTA_INIT_COUNT
	.align		4
        /*0054*/ 	.byte	0x02, 0x4a
	.zero		1
	.zero		1


	//----- nvinfo : EIATTR_EXIT_INSTR_OFFSETS
	.align		4
        /*0058*/ 	.byte	0x04, 0x1c
        /*005a*/ 	.short	(.L_97 - .L_96)


	//   ....[0]....
.L_96:
        /*005c*/ 	.word	0x00000040


	//   ....[1]....
        /*0060*/ 	.word	0x00000340


	//----- nvinfo : EIATTR_CRS_STACK_SIZE
	.align		4
.L_97:
        /*0064*/ 	.byte	0x04, 0x1e
        /*0066*/ 	.short	(.L_99 - .L_98)
.L_98:
        /*0068*/ 	.word	0x00000000


	//----- nvinfo : EIATTR_CBANK_PARAM_SIZE
	.align		4
.L_99:
        /*006c*/ 	.byte	0x03, 0x19
        /*006e*/ 	.short	0x0018


	//----- nvinfo : EIATTR_PARAM_CBANK
	.align		4
        /*0070*/ 	.byte	0x04, 0x0a
        /*0072*/ 	.short	(.L_101 - .L_100)
	.align		4
.L_100:
        /*0074*/ 	.word	index@(.nv.constant0._Z15normalizeMatrixPdPKdii)
        /*0078*/ 	.short	0x0380
        /*007a*/ 	.short	0x0018


	//----- nvinfo : EIATTR_SW_WAR
	.align		4
.L_101:
        /*007c*/ 	.byte	0x04, 0x36
        /*007e*/ 	.short	(.L_103 - .L_102)
.L_102:
        /*0080*/ 	.word	0x00000008
.L_103:


//--------------------- .nv.info._Z15extractDiagonalPKdPdii --------------------------
	.section	.nv.info._Z15extractDiagonalPKdPdii,"",@"SHT_CUDA_INFO"
	.sectionflags	@""
	.align	4


	//----- nvinfo : EIATTR_CUDA_API_VERSION
	.align		4
        /*0000*/ 	.byte	0x04, 0x37
        /*0002*/ 	.short	(.L_105 - .L_104)
.L_104:
        /*0004*/ 	.word	0x00000082


	//----- nvinfo : EIATTR_KPARAM_INFO
	.align		4
.L_105:
        /*0008*/ 	.byte	0x04, 0x17
        /*000a*/ 	.short	(.L_107 - .L_106)
.L_106:
        /*000c*/ 	.word	0x00000000
        /*0010*/ 	.short	0x0003
        /*0012*/ 	.short	0x0014
        /*0014*/ 	.byte	0x00, 0xf0, 0x11, 0x00


	//----- nvinfo : EIATTR_KPARAM_INFO
	.align		4
.L_107:
        /*0018*/ 	.byte	0x04, 0x17
        /*001a*/ 	.short	(.L_109 - .L_108)
.L_108:
        /*001c*/ 	.word	0x00000000
        /*0020*/ 	.short	0x0002
        /*0022*/ 	.short	0x0010
        /*0024*/ 	.byte	0x00, 0xf0, 0x11, 0x00


	//----- nvinfo : EIATTR_KPARAM_INFO
	.align		4
.L_109:
        /*0028*/ 	.byte	0x04, 0x17
        /*002a*/ 	.short	(.L_111 - .L_110)
.L_110:
        /*002c*/ 	.word	0x00000000
        /*0030*/ 	.short	0x0001
        /*0032*/ 	.short	0x0008
        /*0034*/ 	.byte	0x00, 0xf5, 0x21, 0x00


	//----- nvinfo : EIATTR_KPARAM_INFO
	.align		4
.L_111:
        /*0038*/ 	.byte	0x04, 0x17
        /*003a*/ 	.short	(.L_113 - .L_112)
.L_112:
        /*003c*/ 	.word	0x00000000
        /*0040*/ 	.short	0x0000
        /*0042*/ 	.short	0x0000
        /*0044*/ 	.byte	0x00, 0xf5, 0x21, 0x00


	//----- nvinfo : EIATTR_SPARSE_MMA_MASK
	.align		4
.L_113:
        /*0048*/ 	.byte	0x03, 0x50
        /*004a*/ 	.short	0x0000


	//----- nvinfo : EIATTR_MAXREG_COUNT
	.align		4
        /*004c*/ 	.byte	0x03, 0x1b
        /*004e*/ 	.short	0x00ff


	//----- nvinfo : EIATTR_MERCURY_ISA_VERSION
	.align		4
        /*0050*/ 	.byte	0x03, 0x5f
        /*0052*/ 	.short	0x0101


	//----- nvinfo : EIATTR_VRC_CTA_INIT_COUNT
	.align		4
        /*0054*/ 	.byte	0x02, 0x4a
	.zero		1
	.zero		1


	//----- nvinfo : EIATTR_EXIT_INSTR_OFFSETS
	.align		4
        /*0058*/ 	.byte	0x04, 0x1c
        /*005a*/ 	.short	(.L_115 - .L_114)


	//   ....[0]....
.L_114:
        /*005c*/ 	.word	0x00000070


	//   ....[1]....
        /*0060*/ 	.word	0x00000160


	//----- nvinfo : EIATTR_CRS_STACK_SIZE
	.align		4
.L_115:
        /*0064*/ 	.byte	0x04, 0x1e
        /*0066*/ 	.short	(.L_117 - .L_116)
.L_116:
        /*0068*/ 	.word	0x00000000


	//----- nvinfo : EIATTR_CBANK_PARAM_SIZE
	.align		4
.L_117:
        /*006c*/ 	.byte	0x03, 0x19
        /*006e*/ 	.short	0x0018


	//----- nvinfo : EIATTR_PARAM_CBANK
	.align		4
        /*0070*/ 	.byte	0x04, 0x0a
        /*0072*/ 	.short	(.L_119 - .L_118)
	.align		4
.L_118:
        /*0074*/ 	.word	index@(.nv.constant0._Z15extractDiagonalPKdPdii)
        /*0078*/ 	.short	0x0380
        /*007a*/ 	.short	0x0018


	//----- nvinfo : EIATTR_SW_WAR
	.align		4
.L_119:
        /*007c*/ 	.byte	0x04, 0x36
        /*007e*/ 	.short	(.L_121 - .L_120)
.L_120:
        /*0080*/ 	.word	0x00000008
.L_121:


//--------------------- .nv.info._Z20convertDoubleToFloatPKdPfi --------------------------
	.section	.nv.info._Z20convertDoubleToFloatPKdPfi,"",@"SHT_CUDA_INFO"
	.sectionflags	@""
	.align	4


	//----- nvinfo : EIATTR_CUDA_API_VERSION
	.align		4
        /*0000*/ 	.byte	0x04, 0x37
        /*0002*/ 	.short	(.L_123 - .L_122)
.L_122:
        /*0004*/ 	.word	0x00000082


	//----- nvinfo : EIATTR_KPARAM_INFO
	.align		4
.L_123:
        /*0008*/ 	.byte	0x04, 0x17
        /*000a*/ 	.short	(.L_125 - .L_124)
.L_124:
        /*000c*/ 	.word	0x00000000
        /*0010*/ 	.short	0x0002
        /*0012*/ 	.short	0x0010
        /*0014*/ 	.byte	0x00, 0xf0, 0x11, 0x00


	//----- nvinfo : EIATTR_KPARAM_INFO
	.align		4
.L_125:
        /*0018*/ 	.byte	0x04, 0x17
        /*001a*/ 	.short	(.L_127 - .L_126)
.L_126:
        /*001c*/ 	.word	0x00000000
        /*0020*/ 	.short	0x0001
        /*0022*/ 	.short	0x0008
        /*0024*/ 	.byte	0x00, 0xf5, 0x21, 0x00


	//----- nvinfo : EIATTR_KPARAM_INFO
	.align		4
.L_127:
        /*0028*/ 	.byte	0x04, 0x17
        /*002a*/ 	.short	(.L_129 - .L_128)
.L_128:
        /*002c*/ 	.word	0x00000000
        /*0030*/ 	.short	0x0000
        /*0032*/ 	.short	0x0000
        /*0034*/ 	.byte	0x00, 0xf5, 0x21, 0x00


	//----- nvinfo : EIATTR_SPARSE_MMA_MASK
	.align		4
.L_129:
        /*0038*/ 	.byte	0x03, 0x50
        /*003a*/ 	.short	0x0000


	//----- nvinfo : EIATTR_MAXREG_COUNT
	.align		4
        /*003c*/ 	.byte	0x03, 0x1b
        /*003e*/ 	.short	0x00ff


	//----- nvinfo : EIATTR_MERCURY_ISA_VERSION
	.align		4
        /*0040*/ 	.byte	0x03, 0x5f
        /*0042*/ 	.short	0x0101


	//----- nvinfo : EIATTR_VRC_CTA_INIT_COUNT
	.align		4
        /*0044*/ 	.byte	0x02, 0x4a
	.zero		1
	.zero		1


	//----- nvinfo : EIATTR_EXIT_INSTR_OFFSETS
	.align		4
        /*0048*/ 	.byte	0x04, 0x1c
        /*004a*/ 	.short	(.L_131 - .L_130)


	//   ....[0]....
.L_130:
        /*004c*/ 	.word	0x00000070


	//   ....[1]....
        /*0050*/ 	.word	0x00000100


	//----- nvinfo : EIATTR_CBANK_PARAM_SIZE
	.align		4
.L_131:
        /*0054*/ 	.byte	0x03, 0x19
        /*0056*/ 	.short	0x0014


	//----- nvinfo : EIATTR_PARAM_CBANK
	.align		4
        /*0058*/ 	.byte	0x04, 0x0a
        /*005a*/ 	.short	(.L_133 - .L_132)
	.align		4
.L_132:
        /*005c*/ 	.word	index@(.nv.constant0._Z20convertDoubleToFloatPKdPfi)
        /*0060*/ 	.short	0x0380
        /*0062*/ 	.short	0x0014


	//----- nvinfo : EIATTR_SW_WAR
	.align		4
.L_133:
        /*0064*/ 	.byte	0x04, 0x36
        /*0066*/ 	.short	(.L_135 - .L_134)
.L_134:
        /*0068*/ 	.word	0x00000008
.L_135:


//--------------------- .nv.callgraph             --------------------------
	.section	.nv.callgraph,"",@"SHT_CUDA_CALLGRAPH"
	.align	4
	.sectionentsize	8
	.align		4
        /*0000*/ 	.word	0x00000000
	.align		4
        /*0004*/ 	.word	0xffffffff
	.align		4
        /*0008*/ 	.word	0x00000000
	.align		4
        /*000c*/ 	.word	0xfffffffe
	.align		4
        /*0010*/ 	.word	0x00000000
	.align		4
        /*0014*/ 	.word	0xfffffffd
	.align		4
        /*0018*/ 	.word	0x00000000
	.align		4
        /*001c*/ 	.word	0xfffffffc


//--------------------- .text._Z7permutePKdPKiPdi --------------------------
	.section	.text._Z7permutePKdPKiPdi,"ax",@progbits
	.align	128
        .global         _Z7permutePKdPKiPdi
        .type           _Z7permutePKdPKiPdi,@function
        .size           _Z7permutePKdPKiPdi,(.L_x_24 - _Z7permutePKdPKiPdi)
        .other          _Z7permutePKdPKiPdi,@"STO_CUDA_ENTRY STV_DEFAULT"
_Z7permutePKdPKiPdi:
.text._Z7permutePKdPKiPdi:
[----:B------:R-:W-:Y:S01]  /*0000*/  LDC R1, c[0x0][0x37c] ;  /* 0x0000df00ff017b82 */ /* 0x000fe20000000800 */
[----:B------:R-:W0:Y:S07]  /*0010*/  S2R R0, SR_TID.X ;  /* 0x0000000000007919 */ /* 0x000e2e0000002100 */
[----:B------:R-:W0:Y:S01]  /*0020*/  S2UR UR4, SR_CTAID.X ;  /* 0x00000000000479c3 */ /* 0x000e220000002500 */
[----:B------:R-:W1:Y:S07]  /*0030*/  LDCU UR5, c[0x0][0x398] ;  /* 0x00007300ff0577ac */ /* 0x000e6e0008000800 */
[----:B------:R-:W0:Y:S02]  /*0040*/  LDC R9, c[0x0][0x360] ;  /* 0x0000d800ff097b82 */ /* 0x000e240000000800 */
[----:B0-----:R-:W-:-:S05]  /*0050*/  IMAD R9, R9, UR4, R0 ;  /* 0x0000000409097c24 */ /* 0x001fca000f8e0200 */
[----:B-1----:R-:W-:-:S13]  /*0060*/  ISETP.GE.AND P0, PT, R9, UR5, PT ;  /* 0x0000000509007c0c */ /* 0x002fda000bf06270 */
[----:B------:R-:W-:Y:S05]  /*0070*/  @P0 EXIT ;  /* 0x000000000000094d */ /* 0x000fea0003800000 */
[----:B------:R-:W0:Y:S01]  /*0080*/  LDC.64 R2, c[0x0][0x388] ;  /* 0x0000e200ff027b82 */ /* 0x000e220000000a00 */
[----:B------:R-:W1:Y:S07]  /*0090*/  LDCU.64 UR4, c[0x0][0x358] ;  /* 0x00006b00ff0477ac */ /* 0x000e6e0008000a00 */
[----:B------:R-:W2:Y:S08]  /*00a0*/  LDC.64 R4, c[0x0][0x380] ;  /* 0x0000e000ff047b82 */ /* 0x000eb00000000a00 */
[----:B------:R-:W3:Y:S01]  /*00b0*/  LDC.64 R6, c[0x0][0x390] ;  /* 0x0000e400ff067b82 */ /* 0x000ee20000000a00 */
[----:B0-----:R-:W-:-:S06]  /*00c0*/  IMAD.WIDE R2, R9, 0x4, R2 ;  /* 0x0000000409027825 */ /* 0x001fcc00078e0202 */
[----:B-1----:R-:W2:Y:S02]  /*00d0*/  LDG.E R3, desc[UR4][R2.64] ;  /* 0x0000000402037981 */ /* 0x002ea4000c1e1900 */
[----:B--2---:R-:W-:-:S06]  /*00e0*/  IMAD.WIDE R4, R3, 0x8, R4 ;  /* 0x0000000803047825 */ /* 0x004fcc00078e0204 */
[----:B------:R-:W2:Y:S01]  /*00f0*/  LDG.E.64 R4, desc[UR4][R4.64] ;  /* 0x0000000404047981 */ /* 0x000ea2000c1e1b00 */
[----:B---3--:R-:W-:-:S05]  /*0100*/  IMAD.WIDE R6, R9, 0x8, R6 ;  /* 0x0000000809067825 */ /* 0x008fca00078e0206 */
[----:B--2---:R-:W-:Y:S01]  /*0110*/  STG.E.64 desc[UR4][R6.64], R4 ;  /* 0x0000000406007986 */ /* 0x004fe2000c101b04 */
[----:B------:R-:W-:Y:S05]  /*0120*/  EXIT ;  /* 0x000000000000794d */ /* 0x000fea0003800000 */
.L_x_0:
[----:B------:R-:W-:-:S00]  /*0130*/  BRA `(.L_x_0) ;  /* 0xfffffffc00fc7947 */ /* 0x000fc0000383ffff */
[----:B------:R-:W-:-:S00]  /*0140*/  NOP ;  /* 0x0000000000007918 */ /* 0x000fc00000000000 */
        /* <DEDUP_REMOVED lines=11> */
.L_x_24:


//--------------------- .text._Z9diag_scalPKdPdS0_i --------------------------
	.section	.text._Z9diag_scalPKdPdS0_i,"ax",@progbits
	.align	128
        .global         _Z9diag_scalPKdPdS0_i
        .type           _Z9diag_scalPKdPdS0_i,@function
        .size           _Z9diag_scalPKdPdS0_i,(.L_x_25 - _Z9diag_scalPKdPdS0_i)
        .other          _Z9diag_scalPKdPdS0_i,@"STO_CUDA_ENTRY STV_DEFAULT"
_Z9diag_scalPKdPdS0_i:
.text._Z9diag_scalPKdPdS0_i:
        /* <DEDUP_REMOVED lines=13> */
[----:B-1----:R-:W4:Y:S01]  /*00d0*/  LDG.E.64 R2, desc[UR4][R2.64] ;  /* 0x0000000402027981 */ /* 0x002f22000c1e1b00 */
[----:B--2---:R-:W-:-:S06]  /*00e0*/  IMAD.WIDE R4, R11, 0x8, R4 ;  /* 0x000000080b047825 */ /* 0x004fcc00078e0204 */
[----:B------:R-:W4:Y:S01]  /*00f0*/  LDG.E.64 R4, desc[UR4][R4.64] ;  /* 0x0000000404047981 */ /* 0x000f22000c1e1b00 */
[----:B---3--:R-:W-:Y:S01]  /*0100*/  IMAD.WIDE R8, R11, 0x8, R8 ;  /* 0x000000080b087825 */ /* 0x008fe200078e0208 */
[----:B----4-:R-:W-:-:S07]  /*0110*/  DMUL R6, R2, R4 ;  /* 0x0000000402067228 */ /* 0x010fce0000000000 */
[----:B------:R-:W-:Y:S01]  /*0120*/  STG.E.64 desc[UR4][R8.64], R6 ;  /* 0x0000000608007986 */ /* 0x000fe2000c101b04 */
[----:B------:R-:W-:Y:S05]  /*0130*/  EXIT ;  /* 0x000000000000794d */ /* 0x000fea0003800000 */
.L_x_1:
        /* <DEDUP_REMOVED lines=12> */
.L_x_25:


//--------------------- .text._Z16infNormVecKernelPKdPdi --------------------------
	.section	.text._Z16infNormVecKernelPKdPdi,"ax",@progbits
	.align	128
        .global         _Z16infNormVecKernelPKdPdi
        .type           _Z16infNormVecKernelPKdPdi,@function
        .size           _Z16infNormVecKernelPKdPdi,(.L_x_26 - _Z16infNormVecKernelPKdPdi)
        .other          _Z16infNormVecKernelPKdPdi,@"STO_CUDA_ENTRY STV_DEFAULT"
_Z16infNormVecKernelPKdPdi:
.text._Z16infNormVecKernelPKdPdi:
[----:B------:R-:W-:Y:S01]  /*0000*/  LDC R1, c[0x0][0x37c] ;  /* 0x0000df00ff017b82 */ /* 0x000fe20000000800 */
[----:B------:R-:W0:Y:S01]  /*0010*/  S2R R5, SR_TID.X ;  /* 0x0000000000057919 */ /* 0x000e220000002100 */
[----:B------:R-:W1:Y:S01]  /*0020*/  LDCU UR4, c[0x0][0x360] ;  /* 0x00006c00ff0477ac */ /* 0x000e620008000800 */
[----:B------:R-:W-:Y:S01]  /*0030*/  BSSY.RECONVERGENT B0, `(.L_x_2) ;  /* 0x000001b000007945 */ /* 0x000fe20003800200 */
[----:B------:R-:W-:Y:S01]  /*0040*/  CS2R R6, SRZ ;  /* 0x0000000000067805 */ /* 0x000fe2000001ff00 */
[----:B------:R-:W0:Y:S01]  /*0050*/  S2R R0, SR_CTAID.X ;  /* 0x0000000000007919 */ /* 0x000e220000002500 */
[----:B------:R-:W2:Y:S01]  /*0060*/  LDCU UR5, c[0x0][0x390] ;  /* 0x00007200ff0577ac */ /* 0x000ea20008000800 */
[----:B------:R-:W3:Y:S01]  /*0070*/  LDCU.64 UR6, c[0x0][0x358] ;  /* 0x00006b00ff0677ac */ /* 0x000ee20008000a00 */
[----:B-1----:R-:W-:Y:S02]  /*0080*/  IMAD.U32 R4, RZ, RZ, UR4 ;  /* 0x00000004ff047e24 */ /* 0x002fe4000f8e00ff */
[----:B0-----:R-:W-:-:S05]  /*0090*/  IMAD R8, R0, UR4, R5 ;  /* 0x0000000400087c24 */ /* 0x001fca000f8e0205 */
[----:B--2---:R-:W-:-:S13]  /*00a0*/  ISETP.GE.AND P0, PT, R8, UR5, PT ;  /* 0x0000000508007c0c */ /* 0x004fda000bf06270 */
[----:B---3--:R-:W-:Y:S05]  /*00b0*/  @P0 BRA `(.L_x_3) ;  /* 0x0000000000480947 */ /* 0x008fea0003800000 */
[----:B------:R-:W0:Y:S01]  /*00c0*/  LDC.64 R2, c[0x0][0x380] ;  /* 0x0000e000ff027b82 */ /* 0x000e220000000a00 */
[----:B------:R-:W1:Y:S01]  /*00d0*/  LDCU UR4, c[0x0][0x370] ;  /* 0x00006e00ff0477ac */ /* 0x000e620008000800 */
[----:B------:R-:W-:Y:S01]  /*00e0*/  IMAD.MOV.U32 R11, RZ, RZ, R8 ;  /* 0x000000ffff0b7224 */ /* 0x000fe200078e0008 */
[----:B------:R-:W-:Y:S01]  /*00f0*/  CS2R R6, SRZ ;  /* 0x0000000000067805 */ /* 0x000fe2000001ff00 */
[----:B-1----:R-:W-:-:S07]  /*0100*/  IMAD R10, R4, UR4, RZ ;  /* 0x00000004040a7c24 */ /* 0x002fce000f8e02ff */
.L_x_4:
[----:B0-----:R-:W-:-:S06]  /*0110*/  IMAD.WIDE R8, R11, 0x8, R2 ;  /* 0x000000080b087825 */ /* 0x001fcc00078e0202 */
[----:B------:R-:W2:Y:S01]  /*0120*/  LDG.E.64.CONSTANT R8, desc[UR6][R8.64] ;  /* 0x0000000608087981 */ /* 0x000ea2000c1e9b00 */
[----:B------:R-:W-:Y:S02]  /*0130*/  IMAD.IADD R11, R10, 0x1, R11 ;  /* 0x000000010a0b7824 */ /* 0x000fe400078e020b */
[----:B------:R-:W-:Y:S02]  /*0140*/  IMAD.MOV.U32 R13, RZ, RZ, R6 ;  /* 0x000000ffff0d7224 */ /* 0x000fe400078e0006 */
[----:B------:R-:W-:Y:S01]  /*0150*/  IMAD.MOV.U32 R15, RZ, RZ, R7 ;  /* 0x000000ffff0f7224 */ /* 0x000fe200078e0007 */
[----:B------:R-:W-:Y:S01]  /*0160*/  ISETP.GE.AND P0, PT, R11, UR5, PT ;  /* 0x000000050b007c0c */ /* 0x000fe2000bf06270 */
[----:B--2---:R-:W-:Y:S01]  /*0170*/  DSETP.MAX.AND P1, P2, |R8|, R6, PT ;  /* 0x000000060800722a */ /* 0x004fe20003a2f200 */
[----:B------:R-:W-:-:S05]  /*0180*/  IMAD.MOV.U32 R6, RZ, RZ, R9 ;  /* 0x000000ffff067224 */ /* 0x000fca00078e0009 */
[----:B------:R-:W-:Y:S01]  /*0190*/  FSEL R7, |R6|, R15, P1 ;  /* 0x0000000f06077208 */ /* 0x000fe20000800200 */
[----:B------:R-:W-:-:S05]  /*01a0*/  IMAD.MOV.U32 R6, RZ, RZ, R8 ;  /* 0x000000ffff067224 */ /* 0x000fca00078e0008 */
[----:B------:R-:W-:Y:S02]  /*01b0*/  SEL R6, R6, R13, P1 ;  /* 0x0000000d06067207 */ /* 0x000fe40000800000 */
[----:B------:R-:W-:Y:S01]  /*01c0*/  @P2 LOP3.LUT R7, R15, 0x80000, RZ, 0xfc, !PT ;  /* 0x000800000f072812 */ /* 0x000fe200078efcff */
[----:B------:R-:W-:Y:S06]  /*01d0*/  @!P0 BRA `(.L_x_4) ;  /* 0xfffffffc00cc8947 */ /* 0x000fec000383ffff */
.L_x_3:
[----:B------:R-:W-:Y:S05]  /*01e0*/  BSYNC.RECONVERGENT B0 ;  /* 0x0000000000007941 */ /* 0x000fea0003800200 */
.L_x_2:
[----:B------:R-:W0:Y:S01]  /*01f0*/  S2UR UR5, SR_CgaCtaId ;  /* 0x00000000000579c3 */ /* 0x000e220000008800 */
[----:B------:R-:W-:Y:S01]  /*0200*/  UMOV UR4, 0x400 ;  /* 0x0000040000047882 */ /* 0x000fe20000000000 */
[----:B------:R-:W-:Y:S02]  /*0210*/  ISETP.GE.U32.AND P1, PT, R4, 0x2, PT ;  /* 0x000000020400780c */ /* 0x000fe40003f26070 */
[----:B------:R-:W-:Y:S01]  /*0220*/  ISETP.NE.AND P0, PT, R5, RZ, PT ;  /* 0x000000ff0500720c */ /* 0x000fe20003f05270 */
[----:B0-----:R-:W-:-:S06]  /*0230*/  ULEA UR4, UR5, UR4, 0x18 ;  /* 0x0000000405047291 */ /* 0x001fcc000f8ec0ff */
[----:B------:R-:W-:-:S05]  /*0240*/  LEA R9, R5, UR4, 0x3 ;  /* 0x0000000405097c11 */ /* 0x000fca000f8e18ff */
[----:B------:R0:W-:Y:S01]  /*0250*/  STS.64 [R9], R6 ;  /* 0x0000000609007388 */ /* 0x0001e20000000a00 */
[----:B------:R-:W-:Y:S06]  /*0260*/  BAR.SYNC.DEFER_BLOCKING 0x0 ;  /* 0x0000000000007b1d */ /* 0x000fec0000010000 */
[----:B------:R-:W-:Y:S05]  /*0270*/  @!P1 BRA `(.L_x_5) ;  /* 0x0000000000489947 */ /* 0x000fea0003800000 */
.L_x_6:
[----:B------:R-:W-:-:S04]  /*0280*/  SHF.R.U32.HI R8, RZ, 0x1, R4 ;  /* 0x00000001ff087819 */ /* 0x000fc80000011604 */
[----:B------:R-:W-:-:S13]  /*0290*/  ISETP.GE.U32.AND P1, PT, R5, R8, PT ;  /* 0x000000080500720c */ /* 0x000fda0003f26070 */
[----:B0-----:R-:W-:Y:S01]  /*02a0*/  @!P1 IMAD R6, R8, 0x8, R9 ;  /* 0x0000000808069824 */ /* 0x001fe200078e0209 */
[----:B------:R-:W0:Y:S05]  /*02b0*/  @!P1 LDS.64 R2, [R9] ;  /* 0x0000000009029984 */ /* 0x000e2a0000000a00 */
[----:B------:R-:W1:Y:S01]  /*02c0*/  @!P1 LDS.64 R6, [R6] ;  /* 0x0000000006069984 */ /* 0x000e620000000a00 */
[----:B0-----:R-:W-:Y:S01]  /*02d0*/  @!P1 IMAD.MOV.U32 R10, RZ, RZ, R3 ;  /* 0x000000ffff0a9224 */ /* 0x001fe200078e0003 */
[----:B-1----:R-:W-:Y:S01]  /*02e0*/  @!P1 DSETP.MAX.AND P2, P3, R2, R6, PT ;  /* 0x000000060200922a */ /* 0x002fe20003b4f000 */
[----:B------:R-:W-:Y:S02]  /*02f0*/  @!P1 IMAD.MOV.U32 R11, RZ, RZ, R7 ;  /* 0x000000ffff0b9224 */ /* 0x000fe400078e0007 */
[----:B------:R-:W-:-:S03]  /*0300*/  @!P1 IMAD.MOV.U32 R3, RZ, RZ, R6 ;  /* 0x000000ffff039224 */ /* 0x000fc600078e0006 */
[----:B------:R-:W-:Y:S02]  /*0310*/  @!P1 FSEL R10, R10, R11, P2 ;  /* 0x0000000b0a0a9208 */ /* 0x000fe40001000000 */
[----:B------:R-:W-:Y:S02]  /*0320*/  @!P1 LOP3.LUT R11, R11, 0x80000, RZ, 0xfc, !PT ;  /* 0x000800000b0b9812 */ /* 0x000fe400078efcff */
[----:B------:R-:W-:Y:S02]  /*0330*/  @!P1 SEL R2, R2, R3, P2 ;  /* 0x0000000302029207 */ /* 0x000fe40001000000 */
[----:B------:R-:W-:-:S05]  /*0340*/  @!P1 SEL R3, R11, R10, P3 ;  /* 0x0000000a0b039207 */ /* 0x000fca0001800000 */
[----:B------:R1:W-:Y:S01]  /*0350*/  @!P1 STS.64 [R9], R2 ;  /* 0x0000000209009388 */ /* 0x0003e20000000a00 */
[----:B------:R-:W-:Y:S01]  /*0360*/  BAR.SYNC.DEFER_BLOCKING 0x0 ;  /* 0x0000000000007b1d */ /* 0x000fe20000010000 */
[----:B------:R-:W-:Y:S01]  /*0370*/  ISETP.GT.U32.AND P1, PT, R4, 0x3, PT ;  /* 0x000000030400780c */ /* 0x000fe20003f24070 */
[----:B------:R-:W-:-:S12]  /*0380*/  IMAD.MOV.U32 R4, RZ, RZ, R8 ;  /* 0x000000ffff047224 */ /* 0x000fd800078e0008 */
[----:B-1----:R-:W-:Y:S05]  /*0390*/  @P1 BRA `(.L_x_6) ;  /* 0xfffffffc00b81947 */ /* 0x002fea000383ffff */
.L_x_5:
[----:B------:R-:W-:Y:S05]  /*03a0*/  @P0 EXIT ;  /* 0x000000000000094d */ /* 0x000fea0003800000 */
[----:B------:R-:W1:Y:S01]  /*03b0*/  S2UR UR5, SR_CgaCtaId ;  /* 0x00000000000579c3 */ /* 0x000e620000008800 */
[----:B------:R-:W-:-:S07]  /*03c0*/  UMOV UR4, 0x400 ;  /* 0x0000040000047882 */ /* 0x000fce0000000000 */
[----:B------:R-:W2:Y:S01]  /*03d0*/  LDC.64 R4, c[0x0][0x388] ;  /* 0x0000e200ff047b82 */ /* 0x000ea20000000a00 */
[----:B-1----:R-:W-:Y:S01]  /*03e0*/  ULEA UR4, UR5, UR4, 0x18 ;  /* 0x0000000405047291 */ /* 0x002fe2000f8ec0ff */
[----:B--2---:R-:W-:-:S08]  /*03f0*/  IMAD.WIDE.U32 R4, R0, 0x8, R4 ;  /* 0x0000000800047825 */ /* 0x004fd000078e0004 */
[----:B------:R-:W1:Y:S04]  /*0400*/  LDS.64 R2, [UR4] ;  /* 0x00000004ff027984 */ /* 0x000e680008000a00 */
[----:B-1----:R-:W-:Y:S01]  /*0410*/  STG.E.64 desc[UR6][R4.64], R2 ;  /* 0x0000000204007986 */ /* 0x002fe2000c101b06 */
[----:B------:R-:W-:Y:S05]  /*0420*/  EXIT ;  /* 0x000000000000794d */ /* 0x000fea0003800000 */
.L_x_7:
        /* <DEDUP_REMOVED lines=13> */
.L_x_26:


//--------------------- .text._Z15normalizeMatrixPdPKdii --------------------------
	.section	.text._Z15normalizeMatrixPdPKdii,"ax",@progbits
	.align	128
        .global         _Z15normalizeMatrixPdPKdii
        .type           _Z15normalizeMatrixPdPKdii,@function
        .size           _Z15normalizeMatrixPdPKdii,(.L_x_23 - _Z15normalizeMatrixPdPKdii)
        .other          _Z15normalizeMatrixPdPKdii,@"STO_CUDA_ENTRY STV_DEFAULT"
_Z15normalizeMatrixPdPKdii:
.text._Z15normalizeMatrixPdPKdii:
[----:B------:R-:W-:Y:S08]  /*0000*/  LDC R1, c[0x0][0x37c] ;  /* 0x0000df00ff017b82 */ /* 0x000ff00000000800 */
[----:B------:R-:W0:Y:S08]  /*0010*/  S2UR UR4, SR_CTAID.X ;  /* 0x00000000000479c3 */ /* 0x000e300000002500 */
[----:B------:R-:W0:Y:S02]  /*0020*/  LDC R0, c[0x0][0x390] ;  /* 0x0000e400ff007b82 */ /* 0x000e240000000800 */
[----:B0-----:R-:W-:-:S13]  /*0030*/  ISETP.LE.AND P0, PT, R0, UR4, PT ;  /* 0x0000000400007c0c */ /* 0x001fda000bf03270 */
[----:B------:R-:W-:Y:S05]  /*0040*/  @P0 EXIT ;  /* 0x000000000000094d */ /* 0x000fea0003800000 */
[----:B------:R-:W0:Y:S01]  /*0050*/  LDCU UR5, c[0x0][0x360] ;  /* 0x00006c00ff0577ac */ /* 0x000e220008000800 */
[----:B------:R-:W1:Y:S01]  /*0060*/  S2R R2, SR_TID.X ;  /* 0x0000000000027919 */ /* 0x000e620000002100 */
[----:B------:R-:W2:Y:S01]  /*0070*/  LDC R3, c[0x0][0x370] ;  /* 0x0000dc00ff037b82 */ /* 0x000ea20000000800 */
[----:B------:R-:W-:Y:S01]  /*0080*/  IMAD.U32 R4, RZ, RZ, UR4 ;  /* 0x00000004ff047e24 */ /* 0x000fe2000f8e00ff */
[----:B------:R-:W3:Y:S06]  /*0090*/  LDCU.64 UR6, c[0x0][0x358] ;  /* 0x00006b00ff0677ac */ /* 0x000eec0008000a00 */
.L_x_13:
[----:B-1----:R-:W1:Y:S01]  /*00a0*/  LDCU UR4, c[0x0][0x390] ;  /* 0x00007200ff0477ac */ /* 0x002e620008000800 */
[----:B------:R-:W-:Y:S01]  /*00b0*/  BSSY.RECONVERGENT B0, `(.L_x_8) ;  /* 0x0000024000007945 */ /* 0x000fe20003800200 */
[----:B------:R-:W4:Y:S01]  /*00c0*/  LDCU.64 UR8, c[0x0][0x390] ;  /* 0x00007200ff0877ac */ /* 0x000f220008000a00 */
[----:B-1----:R-:W-:-:S13]  /*00d0*/  ISETP.GE.U32.AND P0, PT, R2, UR4, PT ;  /* 0x0000000402007c0c */ /* 0x002fda000bf06070 */
[----:B----4-:R-:W-:Y:S05]  /*00e0*/  @P0 BRA `(.L_x_9) ;  /* 0x0000000000800947 */ /* 0x010fea0003800000 */
[----:B------:R-:W1:Y:S08]  /*00f0*/  LDC.64 R22, c[0x0][0x388] ;  /* 0x0000e200ff167b82 */ /* 0x000e700000000a00 */
[----:B------:R-:W4:Y:S01]  /*0100*/  LDC.64 R6, c[0x0][0x380] ;  /* 0x0000e000ff067b82 */ /* 0x000f220000000a00 */
[----:B-1----:R-:W-:-:S06]  /*0110*/  IMAD.WIDE R22, R4, 0x8, R22 ;  /* 0x0000000804167825 */ /* 0x002fcc00078e0216 */
[----:B---3--:R-:W5:Y:S01]  /*0120*/  LDG.E.64.CONSTANT R22, desc[UR6][R22.64] ;  /* 0x0000000616167981 */ /* 0x008f62000c1e9b00 */
[----:B------:R-:W-:-:S07]  /*0130*/  IMAD.MOV.U32 R5, RZ, RZ, R2 ;  /* 0x000000ffff057224 */ /* 0x000fce00078e0002 */
.L_x_12:
[----:B-1----:R-:W-:-:S04]  /*0140*/  IMAD R9, R4, UR9, R5 ;  /* 0x0000000904097c24 */ /* 0x002fc8000f8e0205 */
[----:B----4-:R-:W-:-:S05]  /*0150*/  IMAD.WIDE R8, R9, 0x8, R6 ;  /* 0x0000000809087825 */ /* 0x010fca00078e0206 */
[----:B------:R-:W3:Y:S01]  /*0160*/  LDG.E.64 R12, desc[UR6][R8.64] ;  /* 0x00000006080c7981 */ /* 0x000ee2000c1e1b00 */
[----:B-----5:R-:W1:Y:S01]  /*0170*/  MUFU.RCP64H R11, R23 ;  /* 0x00000017000b7308 */ /* 0x020e620000001800 */
[----:B------:R-:W-:Y:S01]  /*0180*/  IMAD.MOV.U32 R10, RZ, RZ, 0x1 ;  /* 0x00000001ff0a7424 */ /* 0x000fe200078e00ff */
[----:B------:R-:W-:Y:S01]  /*0190*/  BSSY.RECONVERGENT B1, `(.L_x_10) ;  /* 0x0000013000017945 */ /* 0x000fe20003800200 */
[----:B0-----:R-:W-:-:S05]  /*01a0*/  VIADD R5, R5, UR5 ;  /* 0x0000000505057c36 */ /* 0x001fca0008000000 */
[----:B------:R-:W-:Y:S01]  /*01b0*/  ISETP.GE.AND P1, PT, R5, UR8, PT ;  /* 0x0000000805007c0c */ /* 0x000fe2000bf26270 */
[----:B-1----:R-:W-:-:S08]  /*01c0*/  DFMA R14, -R22, R10, 1 ;  /* 0x3ff00000160e742b */ /* 0x002fd0000000010a */
[----:B------:R-:W-:-:S08]  /*01d0*/  DFMA R14, R14, R14, R14 ;  /* 0x0000000e0e0e722b */ /* 0x000fd0000000000e */
[----:B------:R-:W-:-:S08]  /*01e0*/  DFMA R14, R10, R14, R10 ;  /* 0x0000000e0a0e722b */ /* 0x000fd0000000000a */
[----:B------:R-:W-:-:S08]  /*01f0*/  DFMA R10, -R22, R14, 1 ;  /* 0x3ff00000160a742b */ /* 0x000fd0000000010e */
[----:B------:R-:W-:-:S08]  /*0200*/  DFMA R10, R14, R10, R14 ;  /* 0x0000000a0e0a722b */ /* 0x000fd0000000000e */
[----:B---3--:R-:W-:Y:S01]  /*0210*/  DMUL R14, R12, R10 ;  /* 0x0000000a0c0e7228 */ /* 0x008fe20000000000 */
[----:B------:R-:W-:-:S07]  /*0220*/  FSETP.GEU.AND P2, PT, |R13|, 6.5827683646048100446e-37, PT ;  /* 0x036000000d00780b */ /* 0x000fce0003f4e200 */
[----:B------:R-:W-:-:S08]  /*0230*/  DFMA R16, -R22, R14, R12 ;  /* 0x0000000e1610722b */ /* 0x000fd0000000010c */
[----:B------:R-:W-:-:S10]  /*0240*/  DFMA R10, R10, R16, R14 ;  /* 0x000000100a0a722b */ /* 0x000fd4000000000e */
[----:B------:R-:W-:-:S05]  /*0250*/  FFMA R0, RZ, R23, R11 ;  /* 0x00000017ff007223 */ /* 0x000fca000000000b */
[----:B------:R-:W-:-:S13]  /*0260*/  FSETP.GT.AND P0, PT, |R0|, 1.469367938527859385e-39, PT ;  /* 0x001000000000780b */ /* 0x000fda0003f04200 */
[----:B------:R-:W-:Y:S05]  /*0270*/  @P0 BRA P2, `(.L_x_11) ;  /* 0x0000000000100947 */ /* 0x000fea0001000000 */
[----:B------:R-:W-:-:S07]  /*0280*/  MOV R0, 0x2a0 ;  /* 0x000002a000007802 */ /* 0x000fce0000000f00 */
[----:B--2---:R-:W-:Y:S05]  /*0290*/  CALL.REL.NOINC `($__internal_0_$__cuda_sm20_div_rn_f64_full) ;  /* 0x00000000002c7944 */ /* 0x004fea0003c00000 */
[----:B------:R-:W-:Y:S02]  /*02a0*/  IMAD.MOV.U32 R10, RZ, RZ, R16 ;  /* 0x000000ffff0a7224 */ /* 0x000fe400078e0010 */
[----:B------:R-:W-:-:S07]  /*02b0*/  IMAD.MOV.U32 R11, RZ, RZ, R17 ;  /* 0x000000ffff0b7224 */ /* 0x000fce00078e0011 */
.L_x_11:
[----:B------:R-:W-:Y:S05]  /*02c0*/  BSYNC.RECONVERGENT B1 ;  /* 0x0000000000017941 */ /* 0x000fea0003800200 */
.L_x_10:
[----:B------:R1:W-:Y:S01]  /*02d0*/  STG.E.64 desc[UR6][R8.64], R10 ;  /* 0x0000000a08007986 */ /* 0x0003e2000c101b06 */
[----:B------:R-:W-:Y:S05]  /*02e0*/  @!P1 BRA `(.L_x_12) ;  /* 0xfffffffc00949947 */ /* 0x000fea000383ffff */
.L_x_9:
[----:B0--3--:R-:W-:Y:S05]  /*02f0*/  BSYNC.RECONVERGENT B0 ;  /* 0x0000000000007941 */ /* 0x009fea0003800200 */
.L_x_8:
[----:B------:R-:W0:Y:S01]  /*0300*/  LDCU UR4, c[0x0][0x390] ;  /* 0x00007200ff0477ac */ /* 0x000e220008000800 */
[----:B--2---:R-:W-:-:S05]  /*0310*/  IMAD.IADD R4, R3, 0x1, R4 ;  /* 0x0000000103047824 */ /* 0x004fca00078e0204 */
[----:B0-----:R-:W-:-:S13]  /*0320*/  ISETP.GE.AND P0, PT, R4, UR4, PT ;  /* 0x0000000404007c0c */ /* 0x001fda000bf06270 */
[----:B------:R-:W-:Y:S05]  /*0330*/  @!P0 BRA `(.L_x_13) ;  /* 0xfffffffc00588947 */ /* 0x000fea000383ffff */
[----:B------:R-:W-:Y:S05]  /*0340*/  EXIT ;  /* 0x000000000000794d */ /* 0x000fea0003800000 */
        .weak           $__internal_0_$__cuda_sm20_div_rn_f64_full
        .type           $__internal_0_$__cuda_sm20_div_rn_f64_full,@function
        .size           $__internal_0_$__cuda_sm20_div_rn_f64_full,(.L_x_23 - $__internal_0_$__cuda_sm20_div_rn_f64_full)
$__internal_0_$__cuda_sm20_div_rn_f64_full:
[----:B------:R-:W-:Y:S01]  /*0350*/  IMAD.MOV.U32 R11, RZ, RZ, R13 ;  /* 0x000000ffff0b7224 */ /* 0x000fe200078e000d */
[C---:B------:R-:W-:Y:S01]  /*0360*/  FSETP.GEU.AND P0, PT, |R23|.reuse, 1.469367938527859385e-39, PT ;  /* 0x001000001700780b */ /* 0x040fe20003f0e200 */
[----:B------:R-:W-:Y:S01]  /*0370*/  IMAD.MOV.U32 R10, RZ, RZ, R12 ;  /* 0x000000ffff0a7224 */ /* 0x000fe200078e000c */
[----:B------:R-:W-:Y:S01]  /*0380*/  LOP3.LUT R12, R23, 0x800fffff, RZ, 0xc0, !PT ;  /* 0x800fffff170c7812 */ /* 0x000fe200078ec0ff */
[----:B------:R-:W-:Y:S01]  /*0390*/  IMAD.MOV.U32 R25, RZ, RZ, 0x1ca00000 ;  /* 0x1ca00000ff197424 */ /* 0x000fe200078e00ff */
[C---:B------:R-:W-:Y:S01]  /*03a0*/  FSETP.GEU.AND P3, PT, |R11|.reuse, 1.469367938527859385e-39, PT ;  /* 0x001000000b00780b */ /* 0x040fe20003f6e200 */
[----:B------:R-:W-:Y:S01]  /*03b0*/  IMAD.MOV.U32 R14, RZ, RZ, R10 ;  /* 0x000000ffff0e7224 */ /* 0x000fe200078e000a */
[----:B------:R-:W-:Y:S01]  /*03c0*/  LOP3.LUT R13, R12, 0x3ff00000, RZ, 0xfc, !PT ;  /* 0x3ff000000c0d7812 */ /* 0x000fe200078efcff */
[----:B------:R-:W-:Y:S01]  /*03d0*/  IMAD.MOV.U32 R12, RZ, RZ, R22 ;  /* 0x000000ffff0c7224 */ /* 0x000fe200078e0016 */
[----:B------:R-:W-:Y:S01]  /*03e0*/  LOP3.LUT R24, R11, 0x7ff00000, RZ, 0xc0, !PT ;  /* 0x7ff000000b187812 */ /* 0x000fe200078ec0ff */
[----:B------:R-:W-:Y:S01]  /*03f0*/  IMAD.MOV.U32 R16, RZ, RZ, 0x1 ;  /* 0x00000001ff107424 */ /* 0x000fe200078e00ff */
[----:B------:R-:W-:Y:S01]  /*0400*/  LOP3.LUT R27, R23, 0x7ff00000, RZ, 0xc0, !PT ;  /* 0x7ff00000171b7812 */ /* 0x000fe200078ec0ff */
[----:B------:R-:W-:Y:S02]  /*0410*/  BSSY.RECONVERGENT B2, `(.L_x_14) ;  /* 0x000004d000027945 */ /* 0x000fe40003800200 */
[----:B------:R-:W-:Y:S01]  /*0420*/  @!P0 DMUL R12, R22, 8.98846567431157953865e+307 ;  /* 0x7fe00000160c8828 */ /* 0x000fe20000000000 */
[----:B------:R-:W-:-:S03]  /*0430*/  ISETP.GE.U32.AND P2, PT, R24, R27, PT ;  /* 0x0000001b1800720c */ /* 0x000fc60003f46070 */
[----:B------:R-:W-:Y:S01]  /*0440*/  @!P3 LOP3.LUT R15, R23, 0x7ff00000, RZ, 0xc0, !PT ;  /* 0x7ff00000170fb812 */ /* 0x000fe200078ec0ff */
[----:B------:R-:W-:Y:S01]  /*0450*/  @!P3 IMAD.MOV.U32 R18, RZ, RZ, RZ ;  /* 0x000000ffff12b224 */ /* 0x000fe200078e00ff */
[----:B------:R-:W0:Y:S02]  /*0460*/  MUFU.RCP64H R17, R13 ;  /* 0x0000000d00117308 */ /* 0x000e240000001800 */
[----:B------:R-:W-:Y:S02]  /*0470*/  @!P3 ISETP.GE.U32.AND P4, PT, R24, R15, PT ;  /* 0x0000000f1800b20c */ /* 0x000fe40003f86070 */
[C---:B------:R-:W-:Y:S02]  /*0480*/  SEL R15, R25.reuse, 0x63400000, !P2 ;  /* 0x63400000190f7807 */ /* 0x040fe40005000000 */
[----:B------:R-:W-:Y:S02]  /*0490*/  @!P3 SEL R19, R25, 0x63400000, !P4 ;  /* 0x634000001913b807 */ /* 0x000fe40006000000 */
[----:B------:R-:W-:-:S02]  /*04a0*/  LOP3.LUT R15, R15, 0x800fffff, R11, 0xf8, !PT ;  /* 0x800fffff0f0f7812 */ /* 0x000fc400078ef80b */
[----:B------:R-:W-:Y:S02]  /*04b0*/  @!P3 LOP3.LUT R19, R19, 0x80000000, R11, 0xf8, !PT ;  /* 0x800000001313b812 */ /* 0x000fe400078ef80b */
[----:B------:R-:W-:Y:S02]  /*04c0*/  @!P0 LOP3.LUT R27, R13, 0x7ff00000, RZ, 0xc0, !PT ;  /* 0x7ff000000d1b8812 */ /* 0x000fe400078ec0ff */
[----:B------:R-:W-:-:S06]  /*04d0*/  @!P3 LOP3.LUT R19, R19, 0x100000, RZ, 0xfc, !PT ;  /* 0x001000001313b812 */ /* 0x000fcc00078efcff */
[----:B------:R-:W-:Y:S02]  /*04e0*/  @!P3 DFMA R14, R14, 2, -R18 ;  /* 0x400000000e0eb82b */ /* 0x000fe40000000812 */
[----:B0-----:R-:W-:-:S08]  /*04f0*/  DFMA R18, R16, -R12, 1 ;  /* 0x3ff000001012742b */ /* 0x001fd0000000080c */
[----:B------:R-:W-:-:S08]  /*0500*/  DFMA R18, R18, R18, R18 ;  /* 0x000000121212722b */ /* 0x000fd00000000012 */
[----:B------:R-:W-:-:S08]  /*0510*/  DFMA R18, R16, R18, R16 ;  /* 0x000000121012722b */ /* 0x000fd00000000010 */
[----:B------:R-:W-:-:S08]  /*0520*/  DFMA R16, R18, -R12, 1 ;  /* 0x3ff000001210742b */ /* 0x000fd0000000080c */
[----:B------:R-:W-:-:S08]  /*0530*/  DFMA R16, R18, R16, R18 ;  /* 0x000000101210722b */ /* 0x000fd00000000012 */
[----:B------:R-:W-:-:S08]  /*0540*/  DMUL R18, R16, R14 ;  /* 0x0000000e10127228 */ /* 0x000fd00000000000 */
[----:B------:R-:W-:-:S08]  /*0550*/  DFMA R20, R18, -R12, R14 ;  /* 0x8000000c1214722b */ /* 0x000fd0000000000e */
[----:B------:R-:W-:Y:S01]  /*0560*/  DFMA R20, R16, R20, R18 ;  /* 0x000000141014722b */ /* 0x000fe20000000012 */
[----:B------:R-:W-:Y:S01]  /*0570*/  IMAD.MOV.U32 R18, RZ, RZ, R24 ;  /* 0x000000ffff127224 */ /* 0x000fe200078e0018 */
[----:B------:R-:W-:-:S05]  /*0580*/  @!P3 LOP3.LUT R18, R15, 0x7ff00000, RZ, 0xc0, !PT ;  /* 0x7ff000000f12b812 */ /* 0x000fca00078ec0ff */
[----:B------:R-:W-:-:S05]  /*0590*/  VIADD R16, R18, 0xffffffff ;  /* 0xffffffff12107836 */ /* 0x000fca0000000000 */
[----:B------:R-:W-:Y:S01]  /*05a0*/  ISETP.GT.U32.AND P0, PT, R16, 0x7feffffe, PT ;  /* 0x7feffffe1000780c */ /* 0x000fe20003f04070 */
[----:B------:R-:W-:-:S05]  /*05b0*/  VIADD R16, R27, 0xffffffff ;  /* 0xffffffff1b107836 */ /* 0x000fca0000000000 */
[----:B------:R-:W-:-:S13]  /*05c0*/  ISETP.GT.U32.OR P0, PT, R16, 0x7feffffe, P0 ;  /* 0x7feffffe1000780c */ /* 0x000fda0000704470 */
[----:B------:R-:W-:Y:S05]  /*05d0*/  @P0 BRA `(.L_x_15) ;  /* 0x00000000006c0947 */ /* 0x000fea0003800000 */
[----:B------:R-:W-:-:S04]  /*05e0*/  LOP3.LUT R11, R23, 0x7ff00000, RZ, 0xc0, !PT ;  /* 0x7ff00000170b7812 */ /* 0x000fc800078ec0ff */
[CC--:B------:R-:W-:Y:S02]  /*05f0*/  VIADDMNMX R10, R24.reuse, -R11.reuse, 0xb9600000, !PT ;  /* 0xb9600000180a7446 */ /* 0x0c0fe4000780090b */
[----:B------:R-:W-:Y:S02]  /*0600*/  ISETP.GE.U32.AND P0, PT, R24, R11, PT ;  /* 0x0000000b1800720c */ /* 0x000fe40003f06070 */
[----:B------:R-:W-:Y:S02]  /*0610*/  VIMNMX R10, PT, PT, R10, 0x46a00000, PT ;  /* 0x46a000000a0a7848 */ /* 0x000fe40003fe0100 */
[----:B------:R-:W-:-:S05]  /*0620*/  SEL R25, R25, 0x63400000, !P0 ;  /* 0x6340000019197807 */ /* 0x000fca0004000000 */
[----:B------:R-:W-:Y:S02]  /*0630*/  IMAD.IADD R18, R10, 0x1, -R25 ;  /* 0x000000010a127824 */ /* 0x000fe400078e0a19 */
[----:B------:R-:W-:Y:S02]  /*0640*/  IMAD.MOV.U32 R10, RZ, RZ, RZ ;  /* 0x000000ffff0a7224 */ /* 0x000fe400078e00ff */
[----:B------:R-:W-:-:S06]  /*0650*/  VIADD R11, R18, 0x7fe00000 ;  /* 0x7fe00000120b7836 */ /* 0x000fcc0000000000 */
[----:B------:R-:W-:-:S10]  /*0660*/  DMUL R16, R20, R10 ;  /* 0x0000000a14107228 */ /* 0x000fd40000000000 */
[----:B------:R-:W-:-:S13]  /*0670*/  FSETP.GTU.AND P0, PT, |R17|, 1.469367938527859385e-39, PT ;  /* 0x001000001100780b */ /* 0x000fda0003f0c200 */
[----:B------:R-:W-:Y:S05]  /*0680*/  @P0 BRA `(.L_x_16) ;  /* 0x0000000000940947 */ /* 0x000fea0003800000 */
[----:B------:R-:W-:-:S06]  /*0690*/  DFMA R12, R20, -R12, R14 ;  /* 0x8000000c140c722b */ /* 0x000fcc000000000e */
[----:B------:R-:W-:-:S04]  /*06a0*/  IMAD.MOV.U32 R12, RZ, RZ, RZ ;  /* 0x000000ffff0c7224 */ /* 0x000fc800078e00ff */
[C---:B------:R-:W-:Y:S02]  /*06b0*/  FSETP.NEU.AND P0, PT, R13.reuse, RZ, PT ;  /* 0x000000ff0d00720b */ /* 0x040fe40003f0d000 */
[----:B------:R-:W-:-:S04]  /*06c0*/  LOP3.LUT R15, R13, 0x80000000, R23, 0x48, !PT ;  /* 0x800000000d0f7812 */ /* 0x000fc800078e4817 */
[----:B------:R-:W-:-:S07]  /*06d0*/  LOP3.LUT R13, R15, R11, RZ, 0xfc, !PT ;  /* 0x0000000b0f0d7212 */ /* 0x000fce00078efcff */
[----:B------:R-:W-:Y:S05]  /*06e0*/  @!P0 BRA `(.L_x_16) ;  /* 0x00000000007c8947 */ /* 0x000fea0003800000 */
[----:B------:R-:W-:Y:S01]  /*06f0*/  IMAD.MOV R11, RZ, RZ, -R18 ;  /* 0x000000ffff0b7224 */ /* 0x000fe200078e0a12 */
[----:B------:R-:W-:Y:S01]  /*0700*/  DMUL.RP R12, R20, R12 ;  /* 0x0000000c140c7228 */ /* 0x000fe20000008000 */
[----:B------:R-:W-:-:S06]  /*0710*/  IMAD.MOV.U32 R10, RZ, RZ, RZ ;  /* 0x000000ffff0a7224 */ /* 0x000fcc00078e00ff */
[----:B------:R-:W-:-:S03]  /*0720*/  DFMA R10, R16, -R10, R20 ;  /* 0x8000000a100a722b */ /* 0x000fc60000000014 */
[----:B------:R-:W-:-:S03]  /*0730*/  LOP3.LUT R15, R13, R15, RZ, 0x3c, !PT ;  /* 0x0000000f0d0f7212 */ /* 0x000fc600078e3cff */
[----:B------:R-:W-:-:S04]  /*0740*/  IADD3 R10, PT, PT, -R18, -0x43300000, RZ ;  /* 0xbcd00000120a7810 */ /* 0x000fc80007ffe1ff */
[----:B------:R-:W-:-:S04]  /*0750*/  FSETP.NEU.AND P0, PT, |R11|, R10, PT ;  /* 0x0000000a0b00720b */ /* 0x000fc80003f0d200 */
[----:B------:R-:W-:Y:S02]  /*0760*/  FSEL R16, R12, R16, !P0 ;  /* 0x000000100c107208 */ /* 0x000fe40004000000 */
[----:B------:R-:W-:Y:S01]  /*0770*/  FSEL R17, R15, R17, !P0 ;  /* 0x000000110f117208 */ /* 0x000fe20004000000 */
[----:B------:R-:W-:Y:S06]  /*0780*/  BRA `(.L_x_16) ;  /* 0x0000000000547947 */ /* 0x000fec0003800000 */
.L_x_15:
[----:B------:R-:W-:-:S14]  /*0790*/  DSETP.NAN.AND P0, PT, R10, R10, PT ;  /* 0x0000000a0a00722a */ /* 0x000fdc0003f08000 */
[----:B------:R-:W-:Y:S05]  /*07a0*/  @P0 BRA `(.L_x_17) ;  /* 0x0000000000440947 */ /* 0x000fea0003800000 */
[----:B------:R-:W-:-:S14]  /*07b0*/  DSETP.NAN.AND P0, PT, R22, R22, PT ;  /* 0x000000161600722a */ /* 0x000fdc0003f08000 */
[----:B------:R-:W-:Y:S05]  /*07c0*/  @P0 BRA `(.L_x_18) ;  /* 0x0000000000300947 */ /* 0x000fea0003800000 */
[----:B------:R-:W-:Y:S01]  /*07d0*/  ISETP.NE.AND P0, PT, R18, R27, PT ;  /* 0x0000001b1200720c */ /* 0x000fe20003f05270 */
[----:B------:R-:W-:Y:S02]  /*07e0*/  IMAD.MOV.U32 R16, RZ, RZ, 0x0 ;  /* 0x00000000ff107424 */ /* 0x000fe400078e00ff */
[----:B------:R-:W-:-:S10]  /*07f0*/  IMAD.MOV.U32 R17, RZ, RZ, -0x80000 ;  /* 0xfff80000ff117424 */ /* 0x000fd400078e00ff */
[----:B------:R-:W-:Y:S05]  /*0800*/  @!P0 BRA `(.L_x_16) ;  /* 0x0000000000348947 */ /* 0x000fea0003800000 */
[----:B------:R-:W-:Y:S02]  /*0810*/  ISETP.NE.AND P0, PT, R18, 0x7ff00000, PT ;  /* 0x7ff000001200780c */ /* 0x000fe40003f05270 */
[----:B------:R-:W-:Y:S02]  /*0820*/  LOP3.LUT R17, R11, 0x80000000, R23, 0x48, !PT ;  /* 0x800000000b117812 */ /* 0x000fe400078e4817 */
[----:B------:R-:W-:-:S13]  /*0830*/  ISETP.EQ.OR P0, PT, R27, RZ, !P0 ;  /* 0x000000ff1b00720c */ /* 0x000fda0004702670 */
[----:B------:R-:W-:Y:S01]  /*0840*/  @P0 LOP3.LUT R10, R17, 0x7ff00000, RZ, 0xfc, !PT ;  /* 0x7ff00000110a0812 */ /* 0x000fe200078efcff */
[----:B------:R-:W-:Y:S02]  /*0850*/  @!P0 IMAD.MOV.U32 R16, RZ, RZ, RZ ;  /* 0x000000ffff108224 */ /* 0x000fe400078e00ff */
[----:B------:R-:W-:Y:S02]  /*0860*/  @P0 IMAD.MOV.U32 R16, RZ, RZ, RZ ;  /* 0x000000ffff100224 */ /* 0x000fe400078e00ff */
[----:B------:R-:W-:Y:S01]  /*0870*/  @P0 IMAD.MOV.U32 R17, RZ, RZ, R10 ;  /* 0x000000ffff110224 */ /* 0x000fe200078e000a */
[----:B------:R-:W-:Y:S06]  /*0880*/  BRA `(.L_x_16) ;  /* 0x0000000000147947 */ /* 0x000fec0003800000 */
.L_x_18:
[----:B------:R-:W-:Y:S01]  /*0890*/  LOP3.LUT R17, R23, 0x80000, RZ, 0xfc, !PT ;  /* 0x0008000017117812 */ /* 0x000fe200078efcff */
[----:B------:R-:W-:Y:S01]  /*08a0*/  IMAD.MOV.U32 R16, RZ, RZ, R22 ;  /* 0x000000ffff107224 */ /* 0x000fe200078e0016 */
[----:B------:R-:W-:Y:S06]  /*08b0*/  BRA `(.L_x_16) ;  /* 0x0000000000087947 */ /* 0x000fec0003800000 */
.L_x_17:
[----:B------:R-:W-:Y:S01]  /*08c0*/  LOP3.LUT R17, R11, 0x80000, RZ, 0xfc, !PT ;  /* 0x000800000b117812 */ /* 0x000fe200078efcff */
[----:B------:R-:W-:-:S07]  /*08d0*/  IMAD.MOV.U32 R16, RZ, RZ, R10 ;  /* 0x000000ffff107224 */ /* 0x000fce00078e000a */
.L_x_16:
[----:B------:R-:W-:Y:S05]  /*08e0*/  BSYNC.RECONVERGENT B2 ;  /* 0x0000000000027941 */ /* 0x000fea0003800200 */
.L_x_14:
[----:B------:R-:W-:Y:S02]  /*08f0*/  IMAD.MOV.U32 R10, RZ, RZ, R0 ;  /* 0x000000ffff0a7224 */ /* 0x000fe400078e0000 */
[----:B------:R-:W-:-:S04]  /*0900*/  IMAD.MOV.U32 R11, RZ, RZ, 0x0 ;  /* 0x00000000ff0b7424 */ /* 0x000fc800078e00ff */
[----:B------:R-:W-:Y:S05]  /*0910*/  RET.REL.NODEC R10 `(_Z15normalizeMatrixPdPKdii) ;  /* 0xfffffff40ab87950 */ /* 0x000fea0003c3ffff */
.L_x_19:
        /* <DEDUP_REMOVED lines=14> */
.L_x_23:


//--------------------- .text._Z15extractDiagonalPKdPdii --------------------------
	.section	.text._Z15extractDiagonalPKdPdii,"ax",@progbits
	.align	128
        .global         _Z15extractDiagonalPKdPdii
        .type           _Z15extractDiagonalPKdPdii,@function
        .size           _Z15extractDiagonalPKdPdii,(.L_x_28 - _Z15extractDiagonalPKdPdii)
        .other          _Z15extractDiagonalPKdPdii,@"STO_CUDA_ENTRY STV_DEFAULT"
_Z15extractDiagonalPKdPdii:
.text._Z15extractDiagonalPKdPdii:
        /* <DEDUP_REMOVED lines=9> */
[----:B------:R-:W1:Y:S01]  /*0090*/  LDCU UR4, c[0x0][0x370] ;  /* 0x00006e00ff0477ac */ /* 0x000e620008000800 */
[----:B------:R-:W2:Y:S06]  /*00a0*/  LDCU.64 UR6, c[0x0][0x358] ;  /* 0x00006b00ff0677ac */ /* 0x000eac0008000a00 */
[----:B------:R-:W3:Y:S01]  /*00b0*/  LDC.64 R8, c[0x0][0x388] ;  /* 0x0000e200ff087b82 */ /* 0x000ee20000000a00 */
[----:B------:R-:W4:Y:S01]  /*00c0*/  LDCU UR8, c[0x0][0x394] ;  /* 0x00007280ff0877ac */ /* 0x000f220008000800 */
[----:B-1----:R-:W-:-:S07]  /*00d0*/  IMAD R11, R11, UR4, RZ ;  /* 0x000000040b0b7c24 */ /* 0x002fce000f8e02ff */
.L_x_20:
[----:B-1--4-:R-:W-:-:S04]  /*00e0*/  IMAD R3, R0, UR8, R0 ;  /* 0x0000000800037c24 */ /* 0x012fc8000f8e0200 */
[----:B0-----:R-:W-:-:S06]  /*00f0*/  IMAD.WIDE R2, R3, 0x8, R6 ;  /* 0x0000000803027825 */ /* 0x001fcc00078e0206 */
[----:B--2---:R-:W2:Y:S01]  /*0100*/  LDG.E.64.CONSTANT R2, desc[UR6][R2.64] ;  /* 0x0000000602027981 */ /* 0x004ea2000c1e9b00 */
[----:B---3--:R-:W-:Y:S01]  /*0110*/  IMAD.WIDE R4, R0, 0x8, R8 ;  /* 0x0000000800047825 */ /* 0x008fe200078e0208 */
[----:B------:R-:W-:-:S04]  /*0120*/  IADD3 R0, PT, PT, R11, R0, RZ ;  /* 0x000000000b007210 */ /* 0x000fc80007ffe0ff */
[----:B------:R-:W-:Y:S01]  /*0130*/  ISETP.GE.AND P0, PT, R0, UR5, PT ;  /* 0x0000000500007c0c */ /* 0x000fe2000bf06270 */
[----:B--2---:R1:W-:-:S12]  /*0140*/  STG.E.64 desc[UR6][R4.64], R2 ;  /* 0x0000000204007986 */ /* 0x0043d8000c101b06 */
[----:B------:R-:W-:Y:S05]  /*0150*/  @!P0 BRA `(.L_x_20) ;  /* 0xfffffffc00e08947 */ /* 0x000fea000383ffff */
[----:B------:R-:W-:Y:S05]  /*0160*/  EXIT ;  /* 0x000000000000794d */ /* 0x000fea0003800000 */
.L_x_21:
        /* <DEDUP_REMOVED lines=9> */
.L_x_28:


//--------------------- .text._Z20convertDoubleToFloatPKdPfi --------------------------
	.section	.text._Z20convertDoubleToFloatPKdPfi,"ax",@progbits
	.align	128
        .global         _Z20convertDoubleToFloatPKdPfi
        .type           _Z20convertDoubleToFloatPKdPfi,@function
        .size           _Z20convertDoubleToFloatPKdPfi,(.L_x_29 - _Z20convertDoubleToFloatPKdPfi)
        .other          _Z20convertDoubleToFloatPKdPfi,@"STO_CUDA_ENTRY STV_DEFAULT"
_Z20convertDoubleToFloatPKdPfi:
.text._Z20convertDoubleToFloatPKdPfi:
        /* <DEDUP_REMOVED lines=10> */
[----:B------:R-:W2:Y:S01]  /*00a0*/  LDC.64 R4, c[0x0][0x388] ;  /* 0x0000e200ff047b82 */ /* 0x000ea20000000a00 */
[----:B0-----:R-:W-:-:S06]  /*00b0*/  IMAD.WIDE R2, R7, 0x8, R2 ;  /* 0x0000000807027825 */ /* 0x001fcc00078e0202 */
[----:B-1----:R-:W3:Y:S01]  /*00c0*/  LDG.E.64.CONSTANT R2, desc[UR4][R2.64] ;  /* 0x0000000402027981 */ /* 0x002ee2000c1e9b00 */
[----:B--2---:R-:W-:Y:S01]  /*00d0*/  IMAD.WIDE R4, R7, 0x4, R4 ;  /* 0x0000000407047825 */ /* 0x004fe200078e0204 */
[----:B---3--:R-:W0:Y:S04]  /*00e0*/  F2F.F32.F64 R9, R2 ;  /* 0x0000000200097310 */ /* 0x008e280000301000 */
[----:B0-----:R-:W-:Y:S01]  /*00f0*/  STG.E desc[UR4][R4.64], R9 ;  /* 0x0000000904007986 */ /* 0x001fe2000c101904 */
[----:B------:R-:W-:Y:S05]  /*0100*/  EXIT ;  /* 0x000000000000794d */ /* 0x000fea0003800000 */
.L_x_22:
        /* <DEDUP_REMOVED lines=15> */
.L_x_29:


//--------------------- .nv.shared._Z7permutePKdPKiPdi --------------------------
	.section	.nv.shared._Z7permutePKdPKiPdi,"aw",@nobits
	.sectionflags	@""
	.align	16
	.zero		1024


//--------------------- .nv.shared.reserved.0     --------------------------
	.section	.nv.shared.reserved.0,"aw",@nobits
	.weak		__nv_reservedSMEM_offset_0_alias
	.size		__nv_reservedSMEM_offset_0_alias, 0, 64
	.other		__nv_reservedSMEM_offset_0_alias,@"STO_CUDA_RESERVED_SHARED STV_DEFAULT"
__nv_reservedSMEM_offset_0_alias:
	.zero		0
	.zero		64


//--------------------- .nv.shared._Z9diag_scalPKdPdS0_i --------------------------
	.section	.nv.shared._Z9diag_scalPKdPdS0_i,"aw",@nobits
	.sectionflags	@""
	.align	16
	.zero		1024


//--------------------- .nv.shared._Z16infNormVecKernelPKdPdi --------------------------
	.section	.nv.shared._Z16infNormVecKernelPKdPdi,"aw",@nobits
	.sectionflags	@""
	.align	16
	.zero		1024


//--------------------- .nv.shared._Z15normalizeMatrixPdPKdii --------------------------
	.section	.nv.shared._Z15normalizeMatrixPdPKdii,"aw",@nobits
	.sectionflags	@""
	.align	16
	.zero		1024


//--------------------- .nv.shared._Z15extractDiagonalPKdPdii --------------------------
	.section	.nv.shared._Z15extractDiagonalPKdPdii,"aw",@nobits
	.sectionflags	@""
	.align	16
	.zero		1024


//--------------------- .nv.shared._Z20convertDoubleToFloatPKdPfi --------------------------
	.section	.nv.shared._Z20convertDoubleToFloatPKdPfi,"aw",@nobits
	.sectionflags	@""
	.align	16
	.zero		1024


//--------------------- .nv.constant0._Z7permutePKdPKiPdi --------------------------
	.section	.nv.constant0._Z7permutePKdPKiPdi,"a",@progbits
	.sectionflags	@""
	.align	4
.nv.constant0._Z7permutePKdPKiPdi:
	.zero		924


//--------------------- .nv.constant0._Z9diag_scalPKdPdS0_i --------------------------
	.section	.nv.constant0._Z9diag_scalPKdPdS0_i,"a",@progbits
	.sectionflags	@""
	.align	4
.nv.constant0._Z9diag_scalPKdPdS0_i:
	.zero		924


//--------------------- .nv.constant0._Z16infNormVecKernelPKdPdi --------------------------
	.section	.nv.constant0._Z16infNormVecKernelPKdPdi,"a",@progbits
	.sectionflags	@""
	.align	4
.nv.constant0._Z16infNormVecKernelPKdPdi:
	.zero		916


//--------------------- .nv.constant0._Z15normalizeMatrixPdPKdii --------------------------
	.section	.nv.constant0._Z15normalizeMatrixPdPKdii,"a",@progbits
	.sectionflags	@""
	.align	4
.nv.constant0._Z15normalizeMatrixPdPKdii:
	.zero		920


//--------------------- .nv.constant0._Z15extractDiagonalPKdPdii --------------------------
	.section	.nv.constant0._Z15extractDiagonalPKdPdii,"a",@progbits
	.sectionflags	@""
	.align	4
.nv.constant0._Z15extractDiagonalPKdPdii:
	.zero		920


//--------------------- .nv.constant0._Z20convertDoubleToFloatPKdPfi --------------------------
	.section	.nv.constant0._Z20convertDoubleToFloatPKdPfi,"a",@progbits
	.sectionflags	@""
	.align	4
.nv.constant0._Z20convertDoubleToFloatPKdPfi:
	.zero		916


//--------------------- SYMBOLS --------------------------

	.type		.nv.reservedSmem.offset0,@object
	.size		.nv.reservedSmem.offset0,0x4
	.type		.nv.reservedSmem.cap,@object
	.size		.nv.reservedSmem.cap,0x4
